	.target	sm_100a

	.elftype	@"ET_EXEC"


//--------------------- .note.nv.tkinfo           --------------------------
	.section	.note.nv.tkinfo,"",@"SHT_NOTE"
	.sectionflags	@"SHF_NOTE_NV_TKINFO"
	.tkinfo
        /*0018*/ 	.word	0x00000002
        /*0030*/ 	.string	""
        /*0030*/ 	.string	"ptxas"
        /*0030*/ 	.string	"Cuda compilation tools, release 13.0, V13.0.88"
        /*0030*/ 	.string	"Build cuda_13.0.r13.0/compiler.36424714_0"
        /*0030*/ 	.string	"-arch sm_100a -m 64 "



//--------------------- .note.nv.cuinfo           --------------------------
	.section	.note.nv.cuinfo,"",@"SHT_NOTE"
	.sectionflags	@"SHF_NOTE_NV_CUINFO"
        /*0018*/ 	.short	0x0002
        /*001a*/ 	.short	0x0064
        /*001c*/ 	.short	0x0082
	.zero		2


//--------------------- .nv.info                  --------------------------
	.section	.nv.info,"",@"SHT_CUDA_INFO"
	.align	4


	//----- nvinfo : EIATTR_REGCOUNT
	.align		4
        /*0000*/ 	.byte	0x04, 0x2f
        /*0002*/ 	.short	(.L_19 - .L_18)
	.align		4
.L_18:
        /*0004*/ 	.word	index@(_ZN7cutlass13device_kernelINS_4gemm6kernel13GemmUniversalIN4cute5tupleIJiiiiEEENS1_10collective13CollectiveMmaINS1_35MainloopSm100TmaUmmaWarpSpecializedILi6ELi2ELi4ENS5_IJNS4_1CILi2EEENSA_ILi1EEESC_EEEEENS5_IJNSA_ILi64EEESF_NSA_ILi128EEEEEENS_10bfloat16_tENS5_IJlSC_lEEESI_SJ_NS4_8TiledMMAINS4_8MMA_AtomIJNS4_20SM100_MMA_F16BF16_SSISI_SI_fLi64ELi64ELNS4_4UMMA5MajorE0ELSO_0ELNSN_7ScaleInE0ELSP_0EEEEEENS4_6LayoutINS5_IJSC_SC_SC_EEENS5_IJNSA_ILi0EEESU_SU_EEEEENS5_IJNS4_10UnderscoreESX_SX_EEEEENS4_13SM90_TMA_LOADENS4_14ComposedLayoutINS4_7SwizzleILi3ELi4ELi3EEENS4_18smem_ptr_flag_bitsILi16EEENSS_INS5_IJNSA_ILi8EEESF_EEENS5_IJSF_SC_EEEEEEEvNS4_8identityENS4_23SM90_TMA_LOAD_MULTICASTES1A_vS1B_EENS_8epilogue10collective18CollectiveEpilogueINS1E_23Sm100TmaWarpSpecializedILi3ELi2ELi16ELb1ELb0EEEJSH_NS5_IJNSS_ISF_SC_EENSS_INSA_ILi32EEESC_EEEEESI_SJ_SI_SJ_NS1E_6fusion15FusionCallbacksIS1I_NS1N_17LinearCombinationISI_fSI_fLNS_15FloatRoundStyleE2EEESH_S1M_JEEENS4_5SM1004TMEM4LOAD26SM100_TMEM_LOAD_16dp256b4xES10_NS11_INS12_ILi2ELi4ELi3EEES15_NSS_INS5_IJS16_S1K_EEENS5_IJS1K_SC_EEEEEEENS4_17SM75_U32x4_LDSM_NENS4_14SM90_TMA_STOREES21_NS4_17SM90_U32x4_STSM_NENS4_39AutoVectorizingCopyWithAssumedAlignmentILi128EEEEEEvvEEEEvNT_6ParamsE)
        /*0008*/ 	.word	0x00000045


	//----- nvinfo : EIATTR_FRAME_SIZE
	.align		4
.L_19:
        /*000c*/ 	.byte	0x04, 0x11
        /*000e*/ 	.short	(.L_21 - .L_20)
	.align		4
.L_20:
        /*0010*/ 	.word	index@($__internal_2_$__cuda_sm10x_tcgen05_guardrail_trap_unallocated_columns_being_dealloced)
        /*0014*/ 	.word	0x00000000


	//----- nvinfo : EIATTR_FRAME_SIZE
	.align		4
.L_21:
        /*0018*/ 	.byte	0x04, 0x11
        /*001a*/ 	.short	(.L_23 - .L_22)
	.align		4
.L_22:
        /*001c*/ 	.word	index@($__internal_1_$__cuda_sm10x_tcgen05_guardrail_trap_phase_invalid_during_alloc)
        /*0020*/ 	.word	0x00000000


	//----- nvinfo : EIATTR_FRAME_SIZE
	.align		4
.L_23:
        /*0024*/ 	.byte	0x04, 0x11
        /*0026*/ 	.short	(.L_25 - .L_24)
	.align		4
.L_24:
        /*0028*/ 	.word	index@($__internal_0_$__cuda_sm10x_tcgen05_guardrail_trap_col_being_dealloced_not_returned_by_alloc)
        /*002c*/ 	.word	0x00000000


	//----- nvinfo : EIATTR_FRAME_SIZE
	.align		4
.L_25:
        /*0030*/ 	.byte	0x04, 0x11
        /*0032*/ 	.short	(.L_27 - .L_26)
	.align		4
.L_26:
        /*0034*/ 	.word	index@(_ZN7cutlass13device_kernelINS_4gemm6kernel13GemmUniversalIN4cute5tupleIJiiiiEEENS1_10collective13CollectiveMmaINS1_35MainloopSm100TmaUmmaWarpSpecializedILi6ELi2ELi4ENS5_IJNS4_1CILi2EEENSA_ILi1EEESC_EEEEENS5_IJNSA_ILi64EEESF_NSA_ILi128EEEEEENS_10bfloat16_tENS5_IJlSC_lEEESI_SJ_NS4_8TiledMMAINS4_8MMA_AtomIJNS4_20SM100_MMA_F16BF16_SSISI_SI_fLi64ELi64ELNS4_4UMMA5MajorE0ELSO_0ELNSN_7ScaleInE0ELSP_0EEEEEENS4_6LayoutINS5_IJSC_SC_SC_EEENS5_IJNSA_ILi0EEESU_SU_EEEEENS5_IJNS4_10UnderscoreESX_SX_EEEEENS4_13SM90_TMA_LOADENS4_14ComposedLayoutINS4_7SwizzleILi3ELi4ELi3EEENS4_18smem_ptr_flag_bitsILi16EEENSS_INS5_IJNSA_ILi8EEESF_EEENS5_IJSF_SC_EEEEEEEvNS4_8identityENS4_23SM90_TMA_LOAD_MULTICASTES1A_vS1B_EENS_8epilogue10collective18CollectiveEpilogueINS1E_23Sm100TmaWarpSpecializedILi3ELi2ELi16ELb1ELb0EEEJSH_NS5_IJNSS_ISF_SC_EENSS_INSA_ILi32EEESC_EEEEESI_SJ_SI_SJ_NS1E_6fusion15FusionCallbacksIS1I_NS1N_17LinearCombinationISI_fSI_fLNS_15FloatRoundStyleE2EEESH_S1M_JEEENS4_5SM1004TMEM4LOAD26SM100_TMEM_LOAD_16dp256b4xES10_NS11_INS12_ILi2ELi4ELi3EEES15_NSS_INS5_IJS16_S1K_EEENS5_IJS1K_SC_EEEEEEENS4_17SM75_U32x4_LDSM_NENS4_14SM90_TMA_STOREES21_NS4_17SM90_U32x4_STSM_NENS4_39AutoVectorizingCopyWithAssumedAlignmentILi128EEEEEEvvEEEEvNT_6ParamsE)
        /*0038*/ 	.word	0x00000000


	//----- nvinfo : EIATTR_MIN_STACK_SIZE
	.align		4
.L_27:
        /*003c*/ 	.byte	0x04, 0x12
        /*003e*/ 	.short	(.L_29 - .L_28)
	.align		4
.L_28:
        /*0040*/ 	.word	index@(_ZN7cutlass13device_kernelINS_4gemm6kernel13GemmUniversalIN4cute5tupleIJiiiiEEENS1_10collective13CollectiveMmaINS1_35MainloopSm100TmaUmmaWarpSpecializedILi6ELi2ELi4ENS5_IJNS4_1CILi2EEENSA_ILi1EEESC_EEEEENS5_IJNSA_ILi64EEESF_NSA_ILi128EEEEEENS_10bfloat16_tENS5_IJlSC_lEEESI_SJ_NS4_8TiledMMAINS4_8MMA_AtomIJNS4_20SM100_MMA_F16BF16_SSISI_SI_fLi64ELi64ELNS4_4UMMA5MajorE0ELSO_0ELNSN_7ScaleInE0ELSP_0EEEEEENS4_6LayoutINS5_IJSC_SC_SC_EEENS5_IJNSA_ILi0EEESU_SU_EEEEENS5_IJNS4_10UnderscoreESX_SX_EEEEENS4_13SM90_TMA_LOADENS4_14ComposedLayoutINS4_7SwizzleILi3ELi4ELi3EEENS4_18smem_ptr_flag_bitsILi16EEENSS_INS5_IJNSA_ILi8EEESF_EEENS5_IJSF_SC_EEEEEEEvNS4_8identityENS4_23SM90_TMA_LOAD_MULTICASTES1A_vS1B_EENS_8epilogue10collective18CollectiveEpilogueINS1E_23Sm100TmaWarpSpecializedILi3ELi2ELi16ELb1ELb0EEEJSH_NS5_IJNSS_ISF_SC_EENSS_INSA_ILi32EEESC_EEEEESI_SJ_SI_SJ_NS1E_6fusion15FusionCallbacksIS1I_NS1N_17LinearCombinationISI_fSI_fLNS_15FloatRoundStyleE2EEESH_S1M_JEEENS4_5SM1004TMEM4LOAD26SM100_TMEM_LOAD_16dp256b4xES10_NS11_INS12_ILi2ELi4ELi3EEES15_NSS_INS5_IJS16_S1K_EEENS5_IJS1K_SC_EEEEEEENS4_17SM75_U32x4_LDSM_NENS4_14SM90_TMA_STOREES21_NS4_17SM90_U32x4_STSM_NENS4_39AutoVectorizingCopyWithAssumedAlignmentILi128EEEEEEvvEEEEvNT_6ParamsE)
        /*0044*/ 	.word	0x00000000
.L_29:


//--------------------- .nv.compat                --------------------------
	.section	.nv.compat,"",@"SHT_CUDA_COMPAT_INFO"
	.align	4
        /*0000*/ 	.byte	0x02, 0x09, 0x01, 0x00, 0x02, 0x02, 0x02, 0x00, 0x02, 0x05, 0x05, 0x00, 0x03, 0x07, 0x01, 0x01
        /*0010*/ 	.byte	0x02, 0x03, 0x01, 0x00, 0x02, 0x06, 0x01, 0x00, 0x04, 0x0b, 0x08, 0x00, 0x09, 0x00, 0x00, 0x00
        /*0020*/ 	.byte	0x00, 0x00, 0x00, 0x00


//--------------------- .nv.info._ZN7cutlass13device_kernelINS_4gemm6kernel13GemmUniversalIN4cute5tupleIJiiiiEEENS1_10collective13CollectiveMmaINS1_35MainloopSm100TmaUmmaWarpSpecializedILi6ELi2ELi4ENS5_IJNS4_1CILi2EEENSA_ILi1EEESC_EEEEENS5_IJNSA_ILi64EEESF_NSA_ILi128EEEEEENS_10bfloat16_tENS5_IJlSC_lEEESI_SJ_NS4_8TiledMMAINS4_8MMA_AtomIJNS4_20SM100_MMA_F16BF16_SSISI_SI_fLi64ELi64ELNS4_4UMMA5MajorE0ELSO_0ELNSN_7ScaleInE0ELSP_0EEEEEENS4_6LayoutINS5_IJSC_SC_SC_EEENS5_IJNSA_ILi0EEESU_SU_EEEEENS5_IJNS4_10UnderscoreESX_SX_EEEEENS4_13SM90_TMA_LOADENS4_14ComposedLayoutINS4_7SwizzleILi3ELi4ELi3EEENS4_18smem_ptr_flag_bitsILi16EEENSS_INS5_IJNSA_ILi8EEESF_EEENS5_IJSF_SC_EEEEEEEvNS4_8identityENS4_23SM90_TMA_LOAD_MULTICASTES1A_vS1B_EENS_8epilogue10collective18CollectiveEpilogueINS1E_23Sm100TmaWarpSpecializedILi3ELi2ELi16ELb1ELb0EEEJSH_NS5_IJNSS_ISF_SC_EENSS_INSA_ILi32EEESC_EEEEESI_SJ_SI_SJ_NS1E_6fusion15FusionCallbacksIS1I_NS1N_17LinearCombinationISI_fSI_fLNS_15FloatRoundStyleE2EEESH_S1M_JEEENS4_5SM1004TMEM4LOAD26SM100_TMEM_LOAD_16dp256b4xES10_NS11_INS12_ILi2ELi4ELi3EEES15_NSS_INS5_IJS16_S1K_EEENS5_IJS1K_SC_EEEEEEENS4_17SM75_U32x4_LDSM_NENS4_14SM90_TMA_STOREES21_NS4_17SM90_U32x4_STSM_NENS4_39AutoVectorizingCopyWithAssumedAlignmentILi128EEEEEEvvEEEEvNT_6ParamsE --------------------------
	.section	.nv.info._ZN7cutlass13device_kernelINS_4gemm6kernel13GemmUniversalIN4cute5tupleIJiiiiEEENS1_10collective13CollectiveMmaINS1_35MainloopSm100TmaUmmaWarpSpecializedILi6ELi2ELi4ENS5_IJNS4_1CILi2EEENSA_ILi1EEESC_EEEEENS5_IJNSA_ILi64EEESF_NSA_ILi128EEEEEENS_10bfloat16_tENS5_IJlSC_lEEESI_SJ_NS4_8TiledMMAINS4_8MMA_AtomIJNS4_20SM100_MMA_F16BF16_SSISI_SI_fLi64ELi64ELNS4_4UMMA5MajorE0ELSO_0ELNSN_7ScaleInE0ELSP_0EEEEEENS4_6LayoutINS5_IJSC_SC_SC_EEENS5_IJNSA_ILi0EEESU_SU_EEEEENS5_IJNS4_10UnderscoreESX_SX_EEEEENS4_13SM90_TMA_LOADENS4_14ComposedLayoutINS4_7SwizzleILi3ELi4ELi3EEENS4_18smem_ptr_flag_bitsILi16EEENSS_INS5_IJNSA_ILi8EEESF_EEENS5_IJSF_SC_EEEEEEEvNS4_8identityENS4_23SM90_TMA_LOAD_MULTICASTES1A_vS1B_EENS_8epilogue10collective18CollectiveEpilogueINS1E_23Sm100TmaWarpSpecializedILi3ELi2ELi16ELb1ELb0EEEJSH_NS5_IJNSS_ISF_SC_EENSS_INSA_ILi32EEESC_EEEEESI_SJ_SI_SJ_NS1E_6fusion15FusionCallbacksIS1I_NS1N_17LinearCombinationISI_fSI_fLNS_15FloatRoundStyleE2EEESH_S1M_JEEENS4_5SM1004TMEM4LOAD26SM100_TMEM_LOAD_16dp256b4xES10_NS11_INS12_ILi2ELi4ELi3EEES15_NSS_INS5_IJS16_S1K_EEENS5_IJS1K_SC_EEEEEEENS4_17SM75_U32x4_LDSM_NENS4_14SM90_TMA_STOREES21_NS4_17SM90_U32x4_STSM_NENS4_39AutoVectorizingCopyWithAssumedAlignmentILi128EEEEEEvvEEEEvNT_6ParamsE,"",@"SHT_CUDA_INFO"
	.sectionflags	@""
	.align	4


	//----- nvinfo : EIATTR_CUDA_API_VERSION
	.align		4
        /*0000*/ 	.byte	0x04, 0x37
        /*0002*/ 	.short	(.L_31 - .L_30)
.L_30:
        /*0004*/ 	.word	0x00000082


	//----- nvinfo : EIATTR_KPARAM_INFO
	.align		4
.L_31:
        /*0008*/ 	.byte	0x04, 0x17
        /*000a*/ 	.short	(.L_33 - .L_32)
.L_32:
        /*000c*/ 	.word	0x00000000
        /*0010*/ 	.short	0x0000
        /*0012*/ 	.short	0x0000
        /*0014*/ 	.byte	0x00, 0xf0, 0x01, 0x20


	//----- nvinfo : EIATTR_AT_ENTRY_FRAGMENTS
	.align		4
.L_33:
        /*0018*/ 	.byte	0x04, 0x4f
        /*001a*/ 	.short	(.L_35 - .L_34)


	//   ....[0]....
.L_34:
        /*001c*/ 	.word	0x00000006


	//----- nvinfo : EIATTR_RESERVED_SMEM_USED
	.align		4
.L_35:
        /*0020*/ 	.byte	0x01, 0x41
	.zero		2


	//----- nvinfo : EIATTR_SPARSE_MMA_MASK
	.align		4
        /*0024*/ 	.byte	0x03, 0x50
        /*0026*/ 	.short	0x0000


	//----- nvinfo : EIATTR_TCGEN05_1CTA_USED
	.align		4
        /*0028*/ 	.byte	0x01, 0x51
	.zero		2


	//----- nvinfo : EIATTR_MAXREG_COUNT
	.align		4
        /*002c*/ 	.byte	0x03, 0x1b
        /*002e*/ 	.short	0x00ff


	//----- nvinfo : EIATTR_NUM_BARRIERS
	.align		4
        /*0030*/ 	.byte	0x02, 0x4c
        /*0032*/ 	.byte	0x07
	.zero		1


	//----- nvinfo : EIATTR_EXTERNS
	.align		4
        /*0034*/ 	.byte	0x04, 0x0f
        /*0036*/ 	.short	(.L_37 - .L_36)


	//   ....[0]....
	.align		4
.L_36:
        /*0038*/ 	.word	index@(__assertfail)


	//----- nvinfo : EIATTR_MERCURY_ISA_VERSION
	.align		4
.L_37:
        /*003c*/ 	.byte	0x03, 0x5f
        /*003e*/ 	.short	0x0101


	//----- nvinfo : EIATTR_INT_WARP_WIDE_INSTR_OFFSETS
	.align		4
        /*0040*/ 	.byte	0x04, 0x31
        /*0042*/ 	.short	(.L_39 - .L_38)


	//   ....[0]....
.L_38:
        /*0044*/ 	.word	0x00004140


	//   ....[1]....
        /*0048*/ 	.word	0x00004170


	//   ....[2]....
        /*004c*/ 	.word	0x00004190


	//   ....[3]....
        /*0050*/ 	.word	0x00004d10


	//   ....[4]....
        /*0054*/ 	.word	0x00004e30


	//   ....[5]....
        /*0058*/ 	.word	0x00004f80


	//   ....[6]....
        /*005c*/ 	.word	0x000050a0


	//----- nvinfo : EIATTR_COOP_GROUP_MASK_REGIDS
	.align		4
.L_39:
        /*0060*/ 	.byte	0x04, 0x29
        /*0062*/ 	.short	(.L_41 - .L_40)


	//   ....[0]....
.L_40:
        /*0064*/ 	.word	0xffffffff


	//   ....[1]....
        /*0068*/ 	.word	0xffffffff


	//   ....[2]....
        /*006c*/ 	.word	0xffffffff


	//   ....[3]....
        /*0070*/ 	.word	0xffffffff


	//   ....[4]....
        /*0074*/ 	.word	0xffffffff


	//   ....[5]....
        /*0078*/ 	.word	0xffffffff


	//   ....[6]....
        /*007c*/ 	.word	0xffffffff


	//   ....[7]....
        /*0080*/ 	.word	0xffffffff


	//   ....[8]....
        /*0084*/ 	.word	0xffffffff


	//   ....[9]....
        /*0088*/ 	.word	0xffffffff


	//   ....[10]....
        /*008c*/ 	.word	0xffffffff


	//   ....[11]....
        /*0090*/ 	.word	0xffffffff


	//   ....[12]....
        /*0094*/ 	.word	0xffffffff


	//   ....[13]....
        /*0098*/ 	.word	0xffffffff


	//----- nvinfo : EIATTR_COOP_GROUP_INSTR_OFFSETS
	.align		4
.L_41:
        /*009c*/ 	.byte	0x04, 0x28
        /*009e*/ 	.short	(.L_43 - .L_42)


	//   ....[0]....
.L_42:
        /*00a0*/ 	.word	0x00000080


	//   ....[1]....
        /*00a4*/ 	.word	0x000004f0


	//   ....[2]....
        /*00a8*/ 	.word	0x000006d0


	//   ....[3]....
        /*00ac*/ 	.word	0x00000850


	//   ....[4]....
        /*00b0*/ 	.word	0x00000950


	//   ....[5]....
        /*00b4*/ 	.word	0x00000ac0


	//   ....[6]....
        /*00b8*/ 	.word	0x00000c60


	//   ....[7]....
        /*00bc*/ 	.word	0x00000e10


	//   ....[8]....
        /*00c0*/ 	.word	0x00002190


	//   ....[9]....
        /*00c4*/ 	.word	0x00003170


	//   ....[10]....
        /*00c8*/ 	.word	0x00003380


	//   ....[11]....
        /*00cc*/ 	.word	0x000033b0


	//   ....[12]....
        /*00d0*/ 	.word	0x00004020


	//   ....[13]....
        /*00d4*/ 	.word	0x00004250


	//----- nvinfo : EIATTR_VRC_CTA_INIT_COUNT
	.align		4
.L_43:
        /*00d8*/ 	.byte	0x02, 0x4a
        /*00da*/ 	.byte	0x80
	.zero		1


	//----- nvinfo : EIATTR_SYSCALL_OFFSETS
	.align		4
        /*00dc*/ 	.byte	0x04, 0x46
        /*00de*/ 	.short	(.L_45 - .L_44)


	//   ....[0]....
.L_44:
        /*00e0*/ 	.word	0x00005dc0


	//   ....[1]....
        /*00e4*/ 	.word	0x00005eb0


	//   ....[2]....
        /*00e8*/ 	.word	0x000066f0


	//   ....[3]....
        /*00ec*/ 	.word	0x00007040


	//----- nvinfo : EIATTR_MBARRIER_INSTR_OFFSETS
	.align		4
.L_45:
        /*00f0*/ 	.byte	0x04, 0x39
        /*00f2*/ 	.short	(.L_47 - .L_46)


	//   ....[0]....
.L_46:
        /*00f4*/ 	.word	0x00000600
        /*00f8*/ 	.word	0x000000ff
        /*00fc*/ 	.word	0x00000000
        /*0100*/ 	.short	0x0100
        /*0102*/ 	.byte	0x04
	.zero		1


	//   ....[1]....
        /*0104*/ 	.word	0x00000610
        /*0108*/ 	.word	0x000000ff
        /*010c*/ 	.word	0x00000030
        /*0110*/ 	.short	0x0100
        /*0112*/ 	.byte	0x04
	.zero		1


	//   ....[2]....
        /*0114*/ 	.word	0x00000620
        /*0118*/ 	.word	0x000000ff
        /*011c*/ 	.word	0x00000008
        /*0120*/ 	.short	0x0100
        /*0122*/ 	.byte	0x04
	.zero		1


	//   ....[3]....
        /*0124*/ 	.word	0x00000630
        /*0128*/ 	.word	0x000000ff
        /*012c*/ 	.word	0x00000038
        /*0130*/ 	.short	0x0100
        /*0132*/ 	.byte	0x04
	.zero		1


	//   ....[4]....
        /*0134*/ 	.word	0x00000640
        /*0138*/ 	.word	0x000000ff
        /*013c*/ 	.word	0x00000010
        /*0140*/ 	.short	0x0100
        /*0142*/ 	.byte	0x04
	.zero		1


	//   ....[5]....
        /*0144*/ 	.word	0x00000650
        /*0148*/ 	.word	0x000000ff
        /*014c*/ 	.word	0x00000040
        /*0150*/ 	.short	0x0100
        /*0152*/ 	.byte	0x04
	.zero		1


	//   ....[6]....
        /*0154*/ 	.word	0x00000660
        /*0158*/ 	.word	0x000000ff
        /*015c*/ 	.word	0x00000018
        /*0160*/ 	.short	0x0100
        /*0162*/ 	.byte	0x04
	.zero		1


	//   ....[7]....
        /*0164*/ 	.word	0x00000670
        /*0168*/ 	.word	0x000000ff
        /*016c*/ 	.word	0x00000048
        /*0170*/ 	.short	0x0100
        /*0172*/ 	.byte	0x04
	.zero		1


	//   ....[8]....
        /*0174*/ 	.word	0x00000680
        /*0178*/ 	.word	0x000000ff
        /*017c*/ 	.word	0x00000020
        /*0180*/ 	.short	0x0100
        /*0182*/ 	.byte	0x04
	.zero		1


	//   ....[9]....
        /*0184*/ 	.word	0x00000690
        /*0188*/ 	.word	0x000000ff
        /*018c*/ 	.word	0x00000050
        /*0190*/ 	.short	0x0100
        /*0192*/ 	.byte	0x04
	.zero		1


	//   ....[10]....
        /*0194*/ 	.word	0x000006a0
        /*0198*/ 	.word	0x000000ff
        /*019c*/ 	.word	0x00000028
        /*01a0*/ 	.short	0x0100
        /*01a2*/ 	.byte	0x04
	.zero		1


	//   ....[11]....
        /*01a4*/ 	.word	0x000006b0
        /*01a8*/ 	.word	0x000000ff
        /*01ac*/ 	.word	0x00000058
        /*01b0*/ 	.short	0x0100
        /*01b2*/ 	.byte	0x04
	.zero		1


	//   ....[12]....
        /*01b4*/ 	.word	0x000007e0
        /*01b8*/ 	.word	0x000000ff
        /*01bc*/ 	.word	0x00000060
        /*01c0*/ 	.short	0x0100
        /*01c2*/ 	.byte	0x04
	.zero		1


	//   ....[13]....
        /*01c4*/ 	.word	0x000007f0
        /*01c8*/ 	.word	0x000000ff
        /*01cc*/ 	.word	0x00000078
        /*01d0*/ 	.short	0x0100
        /*01d2*/ 	.byte	0x04
	.zero		1


	//   ....[14]....
        /*01d4*/ 	.word	0x00000800
        /*01d8*/ 	.word	0x000000ff
        /*01dc*/ 	.word	0x00000068
        /*01e0*/ 	.short	0x0100
        /*01e2*/ 	.byte	0x04
	.zero		1


	//   ....[15]....
        /*01e4*/ 	.word	0x00000810
        /*01e8*/ 	.word	0x000000ff
        /*01ec*/ 	.word	0x00000080
        /*01f0*/ 	.short	0x0100
        /*01f2*/ 	.byte	0x04
	.zero		1


	//   ....[16]....
        /*01f4*/ 	.word	0x00000820
        /*01f8*/ 	.word	0x000000ff
        /*01fc*/ 	.word	0x00000070
        /*0200*/ 	.short	0x0100
        /*0202*/ 	.byte	0x04
	.zero		1


	//   ....[17]....
        /*0204*/ 	.word	0x00000830
        /*0208*/ 	.word	0x000000ff
        /*020c*/ 	.word	0x00000088
        /*0210*/ 	.short	0x0100
        /*0212*/ 	.byte	0x04
	.zero		1


	//   ....[18]....
        /*0214*/ 	.word	0x00000920
        /*0218*/ 	.word	0x000000ff
        /*021c*/ 	.word	0x00000090
        /*0220*/ 	.short	0x0100
        /*0222*/ 	.byte	0x06
	.zero		1


	//   ....[19]....
        /*0224*/ 	.word	0x00000930
        /*0228*/ 	.word	0x000000ff
        /*022c*/ 	.word	0x00000098
        /*0230*/ 	.short	0x0100
        /*0232*/ 	.byte	0x06
	.zero		1


	//   ....[20]....
        /*0234*/ 	.word	0x00000a70
        /*0238*/ 	.word	0x000000ff
        /*023c*/ 	.word	0x000000a0
        /*0240*/ 	.short	0x0100
        /*0242*/ 	.byte	0x06
	.zero		1


	//   ....[21]....
        /*0244*/ 	.word	0x00000a80
        /*0248*/ 	.word	0x000000ff
        /*024c*/ 	.word	0x000000b0
        /*0250*/ 	.short	0x0100
        /*0252*/ 	.byte	0x06
	.zero		1


	//   ....[22]....
        /*0254*/ 	.word	0x00000a90
        /*0258*/ 	.word	0x000000ff
        /*025c*/ 	.word	0x000000a8
        /*0260*/ 	.short	0x0100
        /*0262*/ 	.byte	0x06
	.zero		1


	//   ....[23]....
        /*0264*/ 	.word	0x00000aa0
        /*0268*/ 	.word	0x000000ff
        /*026c*/ 	.word	0x000000b8
        /*0270*/ 	.short	0x0100
        /*0272*/ 	.byte	0x06
	.zero		1


	//   ....[24]....
        /*0274*/ 	.word	0x00000bd0
        /*0278*/ 	.word	0x000000ff
        /*027c*/ 	.word	0x000000c0
        /*0280*/ 	.short	0x0100
        /*0282*/ 	.byte	0x04
	.zero		1


	//   ....[25]....
        /*0284*/ 	.word	0x00000be0
        /*0288*/ 	.word	0x000000ff
        /*028c*/ 	.word	0x000000e0
        /*0290*/ 	.short	0x0100
        /*0292*/ 	.byte	0x04
	.zero		1


	//   ....[26]....
        /*0294*/ 	.word	0x00000bf0
        /*0298*/ 	.word	0x000000ff
        /*029c*/ 	.word	0x000000c8
        /*02a0*/ 	.short	0x0100
        /*02a2*/ 	.byte	0x04
	.zero		1


	//   ....[27]....
        /*02a4*/ 	.word	0x00000c00
        /*02a8*/ 	.word	0x000000ff
        /*02ac*/ 	.word	0x000000e8
        /*02b0*/ 	.short	0x0100
        /*02b2*/ 	.byte	0x04
	.zero		1


	//   ....[28]....
        /*02b4*/ 	.word	0x00000c10
        /*02b8*/ 	.word	0x000000ff
        /*02bc*/ 	.word	0x000000d0
        /*02c0*/ 	.short	0x0100
        /*02c2*/ 	.byte	0x04
	.zero		1


	//   ....[29]....
        /*02c4*/ 	.word	0x00000c20
        /*02c8*/ 	.word	0x000000ff
        /*02cc*/ 	.word	0x000000f0
        /*02d0*/ 	.short	0x0100
        /*02d2*/ 	.byte	0x04
	.zero		1


	//   ....[30]....
        /*02d4*/ 	.word	0x00000c30
        /*02d8*/ 	.word	0x000000ff
        /*02dc*/ 	.word	0x000000d8
        /*02e0*/ 	.short	0x0100
        /*02e2*/ 	.byte	0x04
	.zero		1


	//   ....[31]....
        /*02e4*/ 	.word	0x00000c40
        /*02e8*/ 	.word	0x000000ff
        /*02ec*/ 	.word	0x000000f8
        /*02f0*/ 	.short	0x0100
        /*02f2*/ 	.byte	0x04
	.zero		1


	//   ....[32]....
        /*02f4*/ 	.word	0x00000d30
        /*02f8*/ 	.word	0x000000ff
        /*02fc*/ 	.word	0x00000100
        /*0300*/ 	.short	0x0100
        /*0302*/ 	.byte	0x04
	.zero		1


	//   ....[33]....
        /*0304*/ 	.word	0x00000d40
        /*0308*/ 	.word	0x000000ff
        /*030c*/ 	.word	0x00000110
        /*0310*/ 	.short	0x0100
        /*0312*/ 	.byte	0x04
	.zero		1


	//   ....[34]....
        /*0314*/ 	.word	0x00000d50
        /*0318*/ 	.word	0x000000ff
        /*031c*/ 	.word	0x00000108
        /*0320*/ 	.short	0x0100
        /*0322*/ 	.byte	0x04
	.zero		1


	//   ....[35]....
        /*0324*/ 	.word	0x00000d60
        /*0328*/ 	.word	0x000000ff
        /*032c*/ 	.word	0x00000118
        /*0330*/ 	.short	0x0100
        /*0332*/ 	.byte	0x04
	.zero		1


	//   ....[36]....
        /*0334*/ 	.word	0x00001890
        /*0338*/ 	.word	0x00000000
        /*033c*/ 	.word	0x00000110
        /*0340*/ 	.short	0x010a
        /*0342*/ 	.byte	0xff
	.zero		1


	//   ....[37]....
        /*0344*/ 	.word	0x000018c0
        /*0348*/ 	.word	0x00000000
        /*034c*/ 	.word	0x00000100
        /*0350*/ 	.short	0x0101
        /*0352*/ 	.byte	0xff
	.zero		1


	//   ....[38]....
        /*0354*/ 	.word	0x00001990
        /*0358*/ 	.word	0x000000ff
        /*035c*/ 	.word	0x00000030
        /*0360*/ 	.short	0x010a
        /*0362*/ 	.byte	0x04
	.zero		1


	//   ....[39]....
        /*0364*/ 	.word	0x00001a10
        /*0368*/ 	.word	0x000000ff
        /*036c*/ 	.word	0x00000030
        /*0370*/ 	.short	0x010a
        /*0372*/ 	.byte	0x21
	.zero		1


	//   ....[40]....
        /*0374*/ 	.word	0x00001ba0
        /*0378*/ 	.word	0x000000ff
        /*037c*/ 	.word	0x00000030
        /*0380*/ 	.short	0x010a
        /*0382*/ 	.byte	0x05
	.zero		1


	//   ....[41]....
        /*0384*/ 	.word	0x00001d90
        /*0388*/ 	.word	0x000000ff
        /*038c*/ 	.word	0x00000098
        /*0390*/ 	.short	0x0101
        /*0392*/ 	.byte	0x0d
	.zero		1


	//   ....[42]....
        /*0394*/ 	.word	0x00001db0
        /*0398*/ 	.word	0x000000ff
        /*039c*/ 	.word	0x00000030
        /*03a0*/ 	.short	0x010a
        /*03a2*/ 	.byte	0x04
	.zero		1


	//   ....[43]....
        /*03a4*/ 	.word	0x00001e30
        /*03a8*/ 	.word	0x000000ff
        /*03ac*/ 	.word	0x00000030
        /*03b0*/ 	.short	0x010a
        /*03b2*/ 	.byte	0x21
	.zero		1


	//   ....[44]....
        /*03b4*/ 	.word	0x00001fc0
        /*03b8*/ 	.word	0x000000ff
        /*03bc*/ 	.word	0x00000030
        /*03c0*/ 	.short	0x010a
        /*03c2*/ 	.byte	0x05
	.zero		1


	//   ....[45]....
        /*03c4*/ 	.word	0x000021c0
        /*03c8*/ 	.word	0x00000003
        /*03cc*/ 	.word	0x000000a0
        /*03d0*/ 	.short	0x010a
        /*03d2*/ 	.byte	0xff
	.zero		1


	//   ....[46]....
        /*03d4*/ 	.word	0x00002310
        /*03d8*/ 	.word	0x00000000
        /*03dc*/ 	.word	0x00000000
        /*03e0*/ 	.short	0x0101
        /*03e2*/ 	.byte	0xff
	.zero		1


	//   ....[47]....
        /*03e4*/ 	.word	0x000028d0
        /*03e8*/ 	.word	0x000000ff
        /*03ec*/ 	.word	0x00000000
        /*03f0*/ 	.short	0x010a
        /*03f2*/ 	.byte	0x04
	.zero		1


	//   ....[48]....
        /*03f4*/ 	.word	0x00002960
        /*03f8*/ 	.word	0x000000ff
        /*03fc*/ 	.word	0x00000000
        /*0400*/ 	.short	0x010a
        /*0402*/ 	.byte	0x05
	.zero		1


	//   ....[49]....
        /*0404*/ 	.word	0x000029f0
        /*0408*/ 	.word	0x000000ff
        /*040c*/ 	.word	0x00000000
        /*0410*/ 	.short	0x010a
        /*0412*/ 	.byte	0x05
	.zero		1


	//   ....[50]....
        /*0414*/ 	.word	0x00002a80
        /*0418*/ 	.word	0x000000ff
        /*041c*/ 	.word	0x00000000
        /*0420*/ 	.short	0x010a
        /*0422*/ 	.byte	0x05
	.zero		1


	//   ....[51]....
        /*0424*/ 	.word	0x00002b10
        /*0428*/ 	.word	0x000000ff
        /*042c*/ 	.word	0x00000000
        /*0430*/ 	.short	0x010a
        /*0432*/ 	.byte	0x05
	.zero		1


	//   ....[52]....
        /*0434*/ 	.word	0x00002bb0
        /*0438*/ 	.word	0x00000000
        /*043c*/ 	.word	0x00000000
        /*0440*/ 	.short	0x010a
        /*0442*/ 	.byte	0xff
	.zero		1


	//   ....[53]....
        /*0444*/ 	.word	0x00002cd0
        /*0448*/ 	.word	0x00000002
        /*044c*/ 	.word	0x00000100
        /*0450*/ 	.short	0x010a
        /*0452*/ 	.byte	0xff
	.zero		1


	//   ....[54]....
        /*0454*/ 	.word	0x00002d40
        /*0458*/ 	.word	0x00000002
        /*045c*/ 	.word	0x00000000
        /*0460*/ 	.short	0x0101
        /*0462*/ 	.byte	0xff
	.zero		1


	//   ....[55]....
        /*0464*/ 	.word	0x00002d60
        /*0468*/ 	.word	0x000000ff
        /*046c*/ 	.word	0x000000b0
        /*0470*/ 	.short	0x010a
        /*0472*/ 	.byte	0x04
	.zero		1


	//   ....[56]....
        /*0474*/ 	.word	0x00002e80
        /*0478*/ 	.word	0x00000002
        /*047c*/ 	.word	0x000000a0
        /*0480*/ 	.short	0x010a
        /*0482*/ 	.byte	0xff
	.zero		1


	//   ....[57]....
        /*0484*/ 	.word	0x00002f80
        /*0488*/ 	.word	0x00000002
        /*048c*/ 	.word	0x00000000
        /*0490*/ 	.short	0x0101
        /*0492*/ 	.byte	0xff
	.zero		1


	//   ....[58]....
        /*0494*/ 	.word	0x00003010
        /*0498*/ 	.word	0x000000ff
        /*049c*/ 	.word	0x000000b0
        /*04a0*/ 	.short	0x0106
        /*04a2*/ 	.byte	0x04
	.zero		1


	//   ....[59]....
        /*04a4*/ 	.word	0x00003030
        /*04a8*/ 	.word	0x000000ff
        /*04ac*/ 	.word	0x000000b0
        /*04b0*/ 	.short	0x010a
        /*04b2*/ 	.byte	0x04
	.zero		1


	//   ....[60]....
        /*04b4*/ 	.word	0x000030c0
        /*04b8*/ 	.word	0x000000ff
        /*04bc*/ 	.word	0x000000b0
        /*04c0*/ 	.short	0x0106
        /*04c2*/ 	.byte	0x07
	.zero		1


	//   ....[61]....
        /*04c4*/ 	.word	0x00003100
        /*04c8*/ 	.word	0x00000000
        /*04cc*/ 	.word	0x000000b0
        /*04d0*/ 	.short	0x010a
        /*04d2*/ 	.byte	0xff
	.zero		1


	//   ....[62]....
        /*04d4*/ 	.word	0x000036d0
        /*04d8*/ 	.word	0x00000000
        /*04dc*/ 	.word	0x000000a0
        /*04e0*/ 	.short	0x010a
        /*04e2*/ 	.byte	0xff
	.zero		1


	//   ....[63]....
        /*04e4*/ 	.word	0x000037d0
        /*04e8*/ 	.word	0x00000003
        /*04ec*/ 	.word	0x00000000
        /*04f0*/ 	.short	0x0101
        /*04f2*/ 	.byte	0xff
	.zero		1


	//   ....[64]....
        /*04f4*/ 	.word	0x000037e0
        /*04f8*/ 	.word	0x000000ff
        /*04fc*/ 	.word	0x00000000
        /*0500*/ 	.short	0x010a
        /*0502*/ 	.byte	0x04
	.zero		1


	//   ....[65]....
        /*0504*/ 	.word	0x00003860
        /*0508*/ 	.word	0x000000ff
        /*050c*/ 	.word	0x000000e0
        /*0510*/ 	.short	0x010a
        /*0512*/ 	.byte	0x2e
	.zero		1


	//   ....[66]....
        /*0514*/ 	.word	0x00003940
        /*0518*/ 	.word	0x000000ff
        /*051c*/ 	.word	0x00000000
        /*0520*/ 	.short	0x010a
        /*0522*/ 	.byte	0x07
	.zero		1


	//   ....[67]....
        /*0524*/ 	.word	0x00003a80
        /*0528*/ 	.word	0x000000ff
        /*052c*/ 	.word	0x00000000
        /*0530*/ 	.short	0x010a
        /*0532*/ 	.byte	0x04
	.zero		1


	//   ....[68]....
        /*0534*/ 	.word	0x00003e50
        /*0538*/ 	.word	0x000000ff
        /*053c*/ 	.word	0x00000000
        /*0540*/ 	.short	0x010a
        /*0542*/ 	.byte	0x04
	.zero		1


	//   ....[69]....
        /*0544*/ 	.word	0x00003ee0
        /*0548*/ 	.word	0x000000ff
        /*054c*/ 	.word	0x00000000
        /*0550*/ 	.short	0x010a
        /*0552*/ 	.byte	0x05
	.zero		1


	//   ....[70]....
        /*0554*/ 	.word	0x00003f70
        /*0558*/ 	.word	0x000000ff
        /*055c*/ 	.word	0x00000000
        /*0560*/ 	.short	0x010a
        /*0562*/ 	.byte	0x05
	.zero		1


	//   ....[71]....
        /*0564*/ 	.word	0x00004000
        /*0568*/ 	.word	0x000000ff
        /*056c*/ 	.word	0x00000000
        /*0570*/ 	.short	0x010a
        /*0572*/ 	.byte	0x04
	.zero		1


	//   ....[72]....
        /*0574*/ 	.word	0x000044e0
        /*0578*/ 	.word	0x00000008
        /*057c*/ 	.word	0x000000a0
        /*0580*/ 	.short	0x010a
        /*0582*/ 	.byte	0xff
	.zero		1


	//   ....[73]....
        /*0584*/ 	.word	0x00004650
        /*0588*/ 	.word	0x00000000
        /*058c*/ 	.word	0x00000000
        /*0590*/ 	.short	0x0101
        /*0592*/ 	.byte	0xff
	.zero		1


	//   ....[74]....
        /*0594*/ 	.word	0x00004b20
        /*0598*/ 	.word	0x000000ff
        /*059c*/ 	.word	0x00000098
        /*05a0*/ 	.short	0x010a
        /*05a2*/ 	.byte	0x18
	.zero		1


	//   ....[75]....
        /*05a4*/ 	.word	0x00004cf0
        /*05a8*/ 	.word	0x000000ff
        /*05ac*/ 	.word	0x00000078
        /*05b0*/ 	.short	0x010a
        /*05b2*/ 	.byte	0x04
	.zero		1


	//   ....[76]....
        /*05b4*/ 	.word	0x00004ed0
        /*05b8*/ 	.word	0x000000ff
        /*05bc*/ 	.word	0x00000060
        /*05c0*/ 	.short	0x010b
        /*05c2*/ 	.byte	0x04
	.zero		1


	//   ....[77]....
        /*05c4*/ 	.word	0x00004ee0
        /*05c8*/ 	.word	0x000000ff
        /*05cc*/ 	.word	0x00000000
        /*05d0*/ 	.short	0x0101
        /*05d2*/ 	.byte	0x07
	.zero		1


	//   ....[78]....
        /*05d4*/ 	.word	0x00004ef0
        /*05d8*/ 	.word	0x000000ff
        /*05dc*/ 	.word	0x00000078
        /*05e0*/ 	.short	0x010a
        /*05e2*/ 	.byte	0x05
	.zero		1


	//   ....[79]....
        /*05e4*/ 	.word	0x00005140
        /*05e8*/ 	.word	0x000000ff
        /*05ec*/ 	.word	0x00000060
        /*05f0*/ 	.short	0x010b
        /*05f2*/ 	.byte	0x05
	.zero		1


	//   ....[80]....
        /*05f4*/ 	.word	0x00005150
        /*05f8*/ 	.word	0x000000ff
        /*05fc*/ 	.word	0x00000000
        /*0600*/ 	.short	0x0101
        /*0602*/ 	.byte	0x04
	.zero		1


	//   ....[81]....
        /*0604*/ 	.word	0x000051a0
        /*0608*/ 	.word	0x000000ff
        /*060c*/ 	.word	0x00000000
        /*0610*/ 	.short	0x010a
        /*0612*/ 	.byte	0x04
	.zero		1


	//   ....[82]....
        /*0614*/ 	.word	0x00005230
        /*0618*/ 	.word	0x000000ff
        /*061c*/ 	.word	0x00000000
        /*0620*/ 	.short	0x010a
        /*0622*/ 	.byte	0x05
	.zero		1


	//   ....[83]....
        /*0624*/ 	.word	0x000052d0
        /*0628*/ 	.word	0x00000000
        /*062c*/ 	.word	0x00000000
        /*0630*/ 	.short	0x010a
        /*0632*/ 	.byte	0xff
	.zero		1


	//   ....[84]....
        /*0634*/ 	.word	0x00005630
        /*0638*/ 	.word	0x00000000
        /*063c*/ 	.word	0x000000a0
        /*0640*/ 	.short	0x010a
        /*0642*/ 	.byte	0xff
	.zero		1


	//   ....[85]....
        /*0644*/ 	.word	0x00005700
        /*0648*/ 	.word	0x00000000
        /*064c*/ 	.word	0x00000000
        /*0650*/ 	.short	0x0101
        /*0652*/ 	.byte	0xff
	.zero		1


	//   ....[86]....
        /*0654*/ 	.word	0x00006310
        /*0658*/ 	.word	0x00000002
        /*065c*/ 	.word	0x00000060
        /*0660*/ 	.short	0x010a
        /*0662*/ 	.byte	0xff
	.zero		1


	//   ....[87]....
        /*0664*/ 	.word	0x00006350
        /*0668*/ 	.word	0x0000001b
        /*066c*/ 	.word	0x000000c0
        /*0670*/ 	.short	0x010a
        /*0672*/ 	.byte	0xff
	.zero		1


	//   ....[88]....
        /*0674*/ 	.word	0x00006440
        /*0678*/ 	.word	0x00000002
        /*067c*/ 	.word	0x00000060
        /*0680*/ 	.short	0x010a
        /*0682*/ 	.byte	0xff
	.zero		1


	//   ....[89]....
        /*0684*/ 	.word	0x000065d0
        /*0688*/ 	.word	0x0000001b
        /*068c*/ 	.word	0x000000c0
        /*0690*/ 	.short	0x010a
        /*0692*/ 	.byte	0xff
	.zero		1


	//   ....[90]....
        /*0694*/ 	.word	0x00006da0
        /*0698*/ 	.word	0x00000000
        /*069c*/ 	.word	0x00000000
        /*06a0*/ 	.short	0x0101
        /*06a2*/ 	.byte	0xff
	.zero		1


	//   ....[91]....
        /*06a4*/ 	.word	0x00006db0
        /*06a8*/ 	.word	0x00000002
        /*06ac*/ 	.word	0x00000060
        /*06b0*/ 	.short	0x010a
        /*06b2*/ 	.byte	0xff
	.zero		1


	//   ....[92]....
        /*06b4*/ 	.word	0x00006e70
        /*06b8*/ 	.word	0x00000002
        /*06bc*/ 	.word	0x00000060
        /*06c0*/ 	.short	0x010a
        /*06c2*/ 	.byte	0xff
	.zero		1


	//   ....[93]....
        /*06c4*/ 	.word	0x00007210
        /*06c8*/ 	.word	0x000000ff
        /*06cc*/ 	.word	0x00000000
        /*06d0*/ 	.short	0x0101
        /*06d2*/ 	.byte	0x04
	.zero		1


	//   ....[94]....
        /*06d4*/ 	.word	0x00007770
        /*06d8*/ 	.word	0x00000000
        /*06dc*/ 	.word	0x00000000
        /*06e0*/ 	.short	0x0101
        /*06e2*/ 	.byte	0xff
	.zero		1


	//   ....[95]....
        /*06e4*/ 	.word	0x00007a20
        /*06e8*/ 	.word	0x000000ff
        /*06ec*/ 	.word	0x00000000
        /*06f0*/ 	.short	0x0101
        /*06f2*/ 	.byte	0x04
	.zero		1


	//   ....[96]....
        /*06f4*/ 	.word	0x00007a40
        /*06f8*/ 	.word	0x00000000
        /*06fc*/ 	.word	0x00000110
        /*0700*/ 	.short	0x010a
        /*0702*/ 	.byte	0xff
	.zero		1


	//   ....[97]....
        /*0704*/ 	.word	0x00007aa0
        /*0708*/ 	.word	0x00000000
        /*070c*/ 	.word	0x00000030
        /*0710*/ 	.short	0x010a
        /*0712*/ 	.byte	0xff
	.zero		1


	//   ....[98]....
        /*0714*/ 	.word	0x00007b00
        /*0718*/ 	.word	0x00000000
        /*071c*/ 	.word	0x00000030
        /*0720*/ 	.short	0x010a
        /*0722*/ 	.byte	0xff
	.zero		1


	//   ....[99]....
        /*0724*/ 	.word	0x00007b50
        /*0728*/ 	.word	0x00000003
        /*072c*/ 	.word	0x000000a0
        /*0730*/ 	.short	0x010a
        /*0732*/ 	.byte	0xff
	.zero		1


	//   ....[100]....
        /*0734*/ 	.word	0x00007bb0
        /*0738*/ 	.word	0x00000000
        /*073c*/ 	.word	0x00000000
        /*0740*/ 	.short	0x010a
        /*0742*/ 	.byte	0xff
	.zero		1


	//   ....[101]....
        /*0744*/ 	.word	0x00007c10
        /*0748*/ 	.word	0x00000000
        /*074c*/ 	.word	0x00000000
        /*0750*/ 	.short	0x010a
        /*0752*/ 	.byte	0xff
	.zero		1


	//   ....[102]....
        /*0754*/ 	.word	0x00007c70
        /*0758*/ 	.word	0x00000000
        /*075c*/ 	.word	0x00000000
        /*0760*/ 	.short	0x010a
        /*0762*/ 	.byte	0xff
	.zero		1


	//   ....[103]....
        /*0764*/ 	.word	0x00007cd0
        /*0768*/ 	.word	0x00000000
        /*076c*/ 	.word	0x00000000
        /*0770*/ 	.short	0x010a
        /*0772*/ 	.byte	0xff
	.zero		1


	//   ....[104]....
        /*0774*/ 	.word	0x00007d30
        /*0778*/ 	.word	0x00000000
        /*077c*/ 	.word	0x00000000
        /*0780*/ 	.short	0x010a
        /*0782*/ 	.byte	0xff
	.zero		1


	//   ....[105]....
        /*0784*/ 	.word	0x00007d80
        /*0788*/ 	.word	0x00000002
        /*078c*/ 	.word	0x00000100
        /*0790*/ 	.short	0x010a
        /*0792*/ 	.byte	0xff
	.zero		1


	//   ....[106]....
        /*0794*/ 	.word	0x00007de0
        /*0798*/ 	.word	0x00000002
        /*079c*/ 	.word	0x000000b0
        /*07a0*/ 	.short	0x010a
        /*07a2*/ 	.byte	0xff
	.zero		1


	//   ....[107]....
        /*07a4*/ 	.word	0x00007e30
        /*07a8*/ 	.word	0x00000002
        /*07ac*/ 	.word	0x000000a0
        /*07b0*/ 	.short	0x010a
        /*07b2*/ 	.byte	0xff
	.zero		1


	//   ....[108]....
        /*07b4*/ 	.word	0x00007e90
        /*07b8*/ 	.word	0x00000000
        /*07bc*/ 	.word	0x000000b0
        /*07c0*/ 	.short	0x010a
        /*07c2*/ 	.byte	0xff
	.zero		1


	//   ....[109]....
        /*07c4*/ 	.word	0x00007ee0
        /*07c8*/ 	.word	0x00000000
        /*07cc*/ 	.word	0x000000a0
        /*07d0*/ 	.short	0x010a
        /*07d2*/ 	.byte	0xff
	.zero		1


	//   ....[110]....
        /*07d4*/ 	.word	0x00007f40
        /*07d8*/ 	.word	0x00000002
        /*07dc*/ 	.word	0x000000e0
        /*07e0*/ 	.short	0x010a
        /*07e2*/ 	.byte	0xff
	.zero		1


	//   ....[111]....
        /*07e4*/ 	.word	0x00007fa0
        /*07e8*/ 	.word	0x00000000
        /*07ec*/ 	.word	0x00000000
        /*07f0*/ 	.short	0x010a
        /*07f2*/ 	.byte	0xff
	.zero		1


	//   ....[112]....
        /*07f4*/ 	.word	0x00008000
        /*07f8*/ 	.word	0x00000000
        /*07fc*/ 	.word	0x00000000
        /*0800*/ 	.short	0x010a
        /*0802*/ 	.byte	0xff
	.zero		1


	//   ....[113]....
        /*0804*/ 	.word	0x00008060
        /*0808*/ 	.word	0x00000000
        /*080c*/ 	.word	0x00000000
        /*0810*/ 	.short	0x010a
        /*0812*/ 	.byte	0xff
	.zero		1


	//   ....[114]....
        /*0814*/ 	.word	0x000080c0
        /*0818*/ 	.word	0x00000000
        /*081c*/ 	.word	0x00000000
        /*0820*/ 	.short	0x010a
        /*0822*/ 	.byte	0xff
	.zero		1


	//   ....[115]....
        /*0824*/ 	.word	0x00008120
        /*0828*/ 	.word	0x00000000
        /*082c*/ 	.word	0x00000000
        /*0830*/ 	.short	0x010a
        /*0832*/ 	.byte	0xff
	.zero		1


	//   ....[116]....
        /*0834*/ 	.word	0x00008170
        /*0838*/ 	.word	0x00000008
        /*083c*/ 	.word	0x000000a0
        /*0840*/ 	.short	0x010a
        /*0842*/ 	.byte	0xff
	.zero		1


	//   ....[117]....
        /*0844*/ 	.word	0x000081d0
        /*0848*/ 	.word	0x00000000
        /*084c*/ 	.word	0x00000098
        /*0850*/ 	.short	0x010a
        /*0852*/ 	.byte	0xff
	.zero		1


	//   ....[118]....
        /*0854*/ 	.word	0x00008230
        /*0858*/ 	.word	0x00000000
        /*085c*/ 	.word	0x00000078
        /*0860*/ 	.short	0x010a
        /*0862*/ 	.byte	0xff
	.zero		1


	//   ....[119]....
        /*0864*/ 	.word	0x00008290
        /*0868*/ 	.word	0x00000002
        /*086c*/ 	.word	0x00000078
        /*0870*/ 	.short	0x010a
        /*0872*/ 	.byte	0xff
	.zero		1


	//   ....[120]....
        /*0874*/ 	.word	0x000082f0
        /*0878*/ 	.word	0x00000000
        /*087c*/ 	.word	0x00000000
        /*0880*/ 	.short	0x010a
        /*0882*/ 	.byte	0xff
	.zero		1


	//   ....[121]....
        /*0884*/ 	.word	0x00008350
        /*0888*/ 	.word	0x00000000
        /*088c*/ 	.word	0x00000000
        /*0890*/ 	.short	0x010a
        /*0892*/ 	.byte	0xff
	.zero		1


	//   ....[122]....
        /*0894*/ 	.word	0x000083a0
        /*0898*/ 	.word	0x00000000
        /*089c*/ 	.word	0x000000a0
        /*08a0*/ 	.short	0x010a
        /*08a2*/ 	.byte	0xff
	.zero		1


	//   ....[123]....
        /*08a4*/ 	.word	0x000083f0
        /*08a8*/ 	.word	0x00000002
        /*08ac*/ 	.word	0x00000060
        /*08b0*/ 	.short	0x010a
        /*08b2*/ 	.byte	0xff
	.zero		1


	//   ....[124]....
        /*08b4*/ 	.word	0x00008440
        /*08b8*/ 	.word	0x0000001b
        /*08bc*/ 	.word	0x000000c0
        /*08c0*/ 	.short	0x010a
        /*08c2*/ 	.byte	0xff
	.zero		1


	//   ....[125]....
        /*08c4*/ 	.word	0x00008490
        /*08c8*/ 	.word	0x00000002
        /*08cc*/ 	.word	0x00000060
        /*08d0*/ 	.short	0x010a
        /*08d2*/ 	.byte	0xff
	.zero		1


	//----- nvinfo : EIATTR_NUM_MBARRIERS
	.align		4
.L_47:
        /*08d4*/ 	.byte	0x03, 0x38
        /*08d6*/ 	.short	0x0024


	//----- nvinfo : EIATTR_EXIT_INSTR_OFFSETS
	.align		4
        /*08d8*/ 	.byte	0x04, 0x1c
        /*08da*/ 	.short	(.L_49 - .L_48)


	//   ....[0]....
.L_48:
        /*08dc*/ 	.word	0x00002be0


	//   ....[1]....
        /*08e0*/ 	.word	0x000030d0


	//   ....[2]....
        /*08e4*/ 	.word	0x00003130


	//   ....[3]....
        /*08e8*/ 	.word	0x00004260


	//   ....[4]....
        /*08ec*/ 	.word	0x00005300


	//   ....[5]....
        /*08f0*/ 	.word	0x00005340


	//   ....[6]....
        /*08f4*/ 	.word	0x00007910


	//   ....[7]....
        /*08f8*/ 	.word	0x00007990


	//   ....[8]....
        /*08fc*/ 	.word	0x000079c0


	//   ....[9]....
        /*0900*/ 	.word	0x00007a30


	//----- nvinfo : EIATTR_MAX_THREADS
	.align		4
.L_49:
        /*0904*/ 	.byte	0x04, 0x05
        /*0906*/ 	.short	(.L_51 - .L_50)
.L_50:
        /*0908*/ 	.word	0x00000100
        /*090c*/ 	.word	0x00000001
        /*0910*/ 	.word	0x00000001


	//----- nvinfo : EIATTR_CRS_STACK_SIZE
	.align		4
.L_51:
        /*0914*/ 	.byte	0x04, 0x1e
        /*0916*/ 	.short	(.L_53 - .L_52)
.L_52:
        /*0918*/ 	.word	0x00000000


	//----- nvinfo : EIATTR_CBANK_PARAM_SIZE
	.align		4
.L_53:
        /*091c*/ 	.byte	0x03, 0x19
        /*091e*/ 	.short	0x0800


	//----- nvinfo : EIATTR_PARAM_CBANK
	.align		4
        /*0920*/ 	.byte	0x04, 0x0a
        /*0922*/ 	.short	(.L_55 - .L_54)
	.align		4
.L_54:
        /*0924*/ 	.word	index@(.nv.constant0._ZN7cutlass13device_kernelINS_4gemm6kernel13GemmUniversalIN4cute5tupleIJiiiiEEENS1_10collective13CollectiveMmaINS1_35MainloopSm100TmaUmmaWarpSpecializedILi6ELi2ELi4ENS5_IJNS4_1CILi2EEENSA_ILi1EEESC_EEEEENS5_IJNSA_ILi64EEESF_NSA_ILi128EEEEEENS_10bfloat16_tENS5_IJlSC_lEEESI_SJ_NS4_8TiledMMAINS4_8MMA_AtomIJNS4_20SM100_MMA_F16BF16_SSISI_SI_fLi64ELi64ELNS4_4UMMA5MajorE0ELSO_0ELNSN_7ScaleInE0ELSP_0EEEEEENS4_6LayoutINS5_IJSC_SC_SC_EEENS5_IJNSA_ILi0EEESU_SU_EEEEENS5_IJNS4_10UnderscoreESX_SX_EEEEENS4_13SM90_TMA_LOADENS4_14ComposedLayoutINS4_7SwizzleILi3ELi4ELi3EEENS4_18smem_ptr_flag_bitsILi16EEENSS_INS5_IJNSA_ILi8EEESF_EEENS5_IJSF_SC_EEEEEEEvNS4_8identityENS4_23SM90_TMA_LOAD_MULTICASTES1A_vS1B_EENS_8epilogue10collective18CollectiveEpilogueINS1E_23Sm100TmaWarpSpecializedILi3ELi2ELi16ELb1ELb0EEEJSH_NS5_IJNSS_ISF_SC_EENSS_INSA_ILi32EEESC_EEEEESI_SJ_SI_SJ_NS1E_6fusion15FusionCallbacksIS1I_NS1N_17LinearCombinationISI_fSI_fLNS_15FloatRoundStyleE2EEESH_S1M_JEEENS4_5SM1004TMEM4LOAD26SM100_TMEM_LOAD_16dp256b4xES10_NS11_INS12_ILi2ELi4ELi3EEES15_NSS_INS5_IJS16_S1K_EEENS5_IJS1K_SC_EEEEEEENS4_17SM75_U32x4_LDSM_NENS4_14SM90_TMA_STOREES21_NS4_17SM90_U32x4_STSM_NENS4_39AutoVectorizingCopyWithAssumedAlignmentILi128EEEEEEvvEEEEvNT_6ParamsE)
        /*0928*/ 	.short	0x0380
        /*092a*/ 	.short	0x0800


	//----- nvinfo : EIATTR_SW_WAR
	.align		4
.L_55:
        /*092c*/ 	.byte	0x04, 0x36
        /*092e*/ 	.short	(.L_57 - .L_56)
.L_56:
        /*0930*/ 	.word	0x00000008
.L_57:


//--------------------- .nv.callgraph             --------------------------
	.section	.nv.callgraph,"",@"SHT_CUDA_CALLGRAPH"
	.align	4
	.sectionentsize	8
	.align		4
        /*0000*/ 	.word	0x00000000
	.align		4
        /*0004*/ 	.word	0xffffffff
	.align		4
        /*0008*/ 	.word	index@(_ZN7cutlass13device_kernelINS_4gemm6kernel13GemmUniversalIN4cute5tupleIJiiiiEEENS1_10collective13CollectiveMmaINS1_35MainloopSm100TmaUmmaWarpSpecializedILi6ELi2ELi4ENS5_IJNS4_1CILi2EEENSA_ILi1EEESC_EEEEENS5_IJNSA_ILi64EEESF_NSA_ILi128EEEEEENS_10bfloat16_tENS5_IJlSC_lEEESI_SJ_NS4_8TiledMMAINS4_8MMA_AtomIJNS4_20SM100_MMA_F16BF16_SSISI_SI_fLi64ELi64ELNS4_4UMMA5MajorE0ELSO_0ELNSN_7ScaleInE0ELSP_0EEEEEENS4_6LayoutINS5_IJSC_SC_SC_EEENS5_IJNSA_ILi0EEESU_SU_EEEEENS5_IJNS4_10UnderscoreESX_SX_EEEEENS4_13SM90_TMA_LOADENS4_14ComposedLayoutINS4_7SwizzleILi3ELi4ELi3EEENS4_18smem_ptr_flag_bitsILi16EEENSS_INS5_IJNSA_ILi8EEESF_EEENS5_IJSF_SC_EEEEEEEvNS4_8identityENS4_23SM90_TMA_LOAD_MULTICASTES1A_vS1B_EENS_8epilogue10collective18CollectiveEpilogueINS1E_23Sm100TmaWarpSpecializedILi3ELi2ELi16ELb1ELb0EEEJSH_NS5_IJNSS_ISF_SC_EENSS_INSA_ILi32EEESC_EEEEESI_SJ_SI_SJ_NS1E_6fusion15FusionCallbacksIS1I_NS1N_17LinearCombinationISI_fSI_fLNS_15FloatRoundStyleE2EEESH_S1M_JEEENS4_5SM1004TMEM4LOAD26SM100_TMEM_LOAD_16dp256b4xES10_NS11_INS12_ILi2ELi4ELi3EEES15_NSS_INS5_IJS16_S1K_EEENS5_IJS1K_SC_EEEEEEENS4_17SM75_U32x4_LDSM_NENS4_14SM90_TMA_STOREES21_NS4_17SM90_U32x4_STSM_NENS4_39AutoVectorizingCopyWithAssumedAlignmentILi128EEEEEEvvEEEEvNT_6ParamsE)
	.align		4
        /*000c*/ 	.word	index@(__assertfail)
	.align		4
        /*0010*/ 	.word	0x00000000
	.align		4
        /*0014*/ 	.word	0xfffffffe
	.align		4
        /*0018*/ 	.word	0x00000000
	.align		4
        /*001c*/ 	.word	0xfffffffd
	.align		4
        /*0020*/ 	.word	0x00000000
	.align		4
        /*0024*/ 	.word	0xfffffffc


//--------------------- .nv.constant4             --------------------------
	.section	.nv.constant4,"a",@progbits
	.align	8
	.align		8
.nv.constant4:
        /*0000*/ 	.dword	__assertfail
	.align		8
        /*0008*/ 	.dword	__unnamed_1
	.align		8
        /*0010*/ 	.dword	__unnamed_2
	.align		8
        /*0018*/ 	.dword	_ZN39_INTERNAL_91233fec_4_k_cu_22bd57d3_70234cuda3std3__45__cpo5beginE
	.align		8
        /*0020*/ 	.dword	_ZN39_INTERNAL_91233fec_4_k_cu_22bd57d3_70234cuda3std3__45__cpo3endE
	.align		8
        /*0028*/ 	.dword	_ZN39_INTERNAL_91233fec_4_k_cu_22bd57d3_70234cuda3std3__45__cpo6cbeginE
	.align		8
        /*0030*/ 	.dword	_ZN39_INTERNAL_91233fec_4_k_cu_22bd57d3_70234cuda3std3__45__cpo4cendE
	.align		8
        /*0038*/ 	.dword	_ZN39_INTERNAL_91233fec_4_k_cu_22bd57d3_70234cuda3std3__441_GLOBAL__N__91233fec_4_k_cu_22bd57d3_70236ignoreE
	.align		8
        /*0040*/ 	.dword	_ZN39_INTERNAL_91233fec_4_k_cu_22bd57d3_70234cuda3std3__419piecewise_constructE
	.align		8
        /*0048*/ 	.dword	_ZN39_INTERNAL_91233fec_4_k_cu_22bd57d3_70234cuda3std3__48in_placeE
	.align		8
        /*0050*/ 	.dword	_ZN39_INTERNAL_91233fec_4_k_cu_22bd57d3_70234cuda3std6ranges3__45__cpo4swapE
	.align		8
        /*0058*/ 	.dword	_ZN39_INTERNAL_91233fec_4_k_cu_22bd57d3_70234cuda3std6ranges3__45__cpo9iter_moveE
	.align		8
        /*0060*/ 	.dword	_ZN39_INTERNAL_91233fec_4_k_cu_22bd57d3_70234cute7productE
	.align		8
        /*0068*/ 	.dword	_ZN39_INTERNAL_91233fec_4_k_cu_22bd57d3_70234cute1_E
	.align		8
        /*0070*/ 	.dword	$str$25
	.align		8
        /*0078*/ 	.dword	$str$26
	.align		8
        /*0080*/ 	.dword	$str$27
	.align		8
        /*0088*/ 	.dword	$str$28


//--------------------- .text._ZN7cutlass13device_kernelINS_4gemm6kernel13GemmUniversalIN4cute5tupleIJiiiiEEENS1_10collective13CollectiveMmaINS1_35MainloopSm100TmaUmmaWarpSpecializedILi6ELi2ELi4ENS5_IJNS4_1CILi2EEENSA_ILi1EEESC_EEEEENS5_IJNSA_ILi64EEESF_NSA_ILi128EEEEEENS_10bfloat16_tENS5_IJlSC_lEEESI_SJ_NS4_8TiledMMAINS4_8MMA_AtomIJNS4_20SM100_MMA_F16BF16_SSISI_SI_fLi64ELi64ELNS4_4UMMA5MajorE0ELSO_0ELNSN_7ScaleInE0ELSP_0EEEEEENS4_6LayoutINS5_IJSC_SC_SC_EEENS5_IJNSA_ILi0EEESU_SU_EEEEENS5_IJNS4_10UnderscoreESX_SX_EEEEENS4_13SM90_TMA_LOADENS4_14ComposedLayoutINS4_7SwizzleILi3ELi4ELi3EEENS4_18smem_ptr_flag_bitsILi16EEENSS_INS5_IJNSA_ILi8EEESF_EEENS5_IJSF_SC_EEEEEEEvNS4_8identityENS4_23SM90_TMA_LOAD_MULTICASTES1A_vS1B_EENS_8epilogue10collective18CollectiveEpilogueINS1E_23Sm100TmaWarpSpecializedILi3ELi2ELi16ELb1ELb0EEEJSH_NS5_IJNSS_ISF_SC_EENSS_INSA_ILi32EEESC_EEEEESI_SJ_SI_SJ_NS1E_6fusion15FusionCallbacksIS1I_NS1N_17LinearCombinationISI_fSI_fLNS_15FloatRoundStyleE2EEESH_S1M_JEEENS4_5SM1004TMEM4LOAD26SM100_TMEM_LOAD_16dp256b4xES10_NS11_INS12_ILi2ELi4ELi3EEES15_NSS_INS5_IJS16_S1K_EEENS5_IJS1K_SC_EEEEEEENS4_17SM75_U32x4_LDSM_NENS4_14SM90_TMA_STOREES21_NS4_17SM90_U32x4_STSM_NENS4_39AutoVectorizingCopyWithAssumedAlignmentILi128EEEEEEvvEEEEvNT_6ParamsE --------------------------
	.section	.text._ZN7cutlass13device_kernelINS_4gemm6kernel13GemmUniversalIN4cute5tupleIJiiiiEEENS1_10collective13CollectiveMmaINS1_35MainloopSm100TmaUmmaWarpSpecializedILi6ELi2ELi4ENS5_IJNS4_1CILi2EEENSA_ILi1EEESC_EEEEENS5_IJNSA_ILi64EEESF_NSA_ILi128EEEEEENS_10bfloat16_tENS5_IJlSC_lEEESI_SJ_NS4_8TiledMMAINS4_8MMA_AtomIJNS4_20SM100_MMA_F16BF16_SSISI_SI_fLi64ELi64ELNS4_4UMMA5MajorE0ELSO_0ELNSN_7ScaleInE0ELSP_0EEEEEENS4_6LayoutINS5_IJSC_SC_SC_EEENS5_IJNSA_ILi0EEESU_SU_EEEEENS5_IJNS4_10UnderscoreESX_SX_EEEEENS4_13SM90_TMA_LOADENS4_14ComposedLayoutINS4_7SwizzleILi3ELi4ELi3EEENS4_18smem_ptr_flag_bitsILi16EEENSS_INS5_IJNSA_ILi8EEESF_EEENS5_IJSF_SC_EEEEEEEvNS4_8identityENS4_23SM90_TMA_LOAD_MULTICASTES1A_vS1B_EENS_8epilogue10collective18CollectiveEpilogueINS1E_23Sm100TmaWarpSpecializedILi3ELi2ELi16ELb1ELb0EEEJSH_NS5_IJNSS_ISF_SC_EENSS_INSA_ILi32EEESC_EEEEESI_SJ_SI_SJ_NS1E_6fusion15FusionCallbacksIS1I_NS1N_17LinearCombinationISI_fSI_fLNS_15FloatRoundStyleE2EEESH_S1M_JEEENS4_5SM1004TMEM4LOAD26SM100_TMEM_LOAD_16dp256b4xES10_NS11_INS12_ILi2ELi4ELi3EEES15_NSS_INS5_IJS16_S1K_EEENS5_IJS1K_SC_EEEEEEENS4_17SM75_U32x4_LDSM_NENS4_14SM90_TMA_STOREES21_NS4_17SM90_U32x4_STSM_NENS4_39AutoVectorizingCopyWithAssumedAlignmentILi128EEEEEEvvEEEEvNT_6ParamsE,"ax",@progbits
	.align	128
.text._ZN7cutlass13device_kernelINS_4gemm6kernel13GemmUniversalIN4cute5tupleIJiiiiEEENS1_10collective13CollectiveMmaINS1_35MainloopSm100TmaUmmaWarpSpecializedILi6ELi2ELi4ENS5_IJNS4_1CILi2EEENSA_ILi1EEESC_EEEEENS5_IJNSA_ILi64EEESF_NSA_ILi128EEEEEENS_10bfloat16_tENS5_IJlSC_lEEESI_SJ_NS4_8TiledMMAINS4_8MMA_AtomIJNS4_20SM100_MMA_F16BF16_SSISI_SI_fLi64ELi64ELNS4_4UMMA5MajorE0ELSO_0ELNSN_7ScaleInE0ELSP_0EEEEEENS4_6LayoutINS5_IJSC_SC_SC_EEENS5_IJNSA_ILi0EEESU_SU_EEEEENS5_IJNS4_10UnderscoreESX_SX_EEEEENS4_13SM90_TMA_LOADENS4_14ComposedLayoutINS4_7SwizzleILi3ELi4ELi3EEENS4_18smem_ptr_flag_bitsILi16EEENSS_INS5_IJNSA_ILi8EEESF_EEENS5_IJSF_SC_EEEEEEEvNS4_8identityENS4_23SM90_TMA_LOAD_MULTICASTES1A_vS1B_EENS_8epilogue10collective18CollectiveEpilogueINS1E_23Sm100TmaWarpSpecializedILi3ELi2ELi16ELb1ELb0EEEJSH_NS5_IJNSS_ISF_SC_EENSS_INSA_ILi32EEESC_EEEEESI_SJ_SI_SJ_NS1E_6fusion15FusionCallbacksIS1I_NS1N_17LinearCombinationISI_fSI_fLNS_15FloatRoundStyleE2EEESH_S1M_JEEENS4_5SM1004TMEM4LOAD26SM100_TMEM_LOAD_16dp256b4xES10_NS11_INS12_ILi2ELi4ELi3EEES15_NSS_INS5_IJS16_S1K_EEENS5_IJS1K_SC_EEEEEEENS4_17SM75_U32x4_LDSM_NENS4_14SM90_TMA_STOREES21_NS4_17SM90_U32x4_STSM_NENS4_39AutoVectorizingCopyWithAssumedAlignmentILi128EEEEEEvvEEEEvNT_6ParamsE:
        .type           _ZN7cutlass13device_kernelINS_4gemm6kernel13GemmUniversalIN4cute5tupleIJiiiiEEENS1_10collective13CollectiveMmaINS1_35MainloopSm100TmaUmmaWarpSpecializedILi6ELi2ELi4ENS5_IJNS4_1CILi2EEENSA_ILi1EEESC_EEEEENS5_IJNSA_ILi64EEESF_NSA_ILi128EEEEEENS_10bfloat16_tENS5_IJlSC_lEEESI_SJ_NS4_8TiledMMAINS4_8MMA_AtomIJNS4_20SM100_MMA_F16BF16_SSISI_SI_fLi64ELi64ELNS4_4UMMA5MajorE0ELSO_0ELNSN_7ScaleInE0ELSP_0EEEEEENS4_6LayoutINS5_IJSC_SC_SC_EEENS5_IJNSA_ILi0EEESU_SU_EEEEENS5_IJNS4_10UnderscoreESX_SX_EEEEENS4_13SM90_TMA_LOADENS4_14ComposedLayoutINS4_7SwizzleILi3ELi4ELi3EEENS4_18smem_ptr_flag_bitsILi16EEENSS_INS5_IJNSA_ILi8EEESF_EEENS5_IJSF_SC_EEEEEEEvNS4_8identityENS4_23SM90_TMA_LOAD_MULTICASTES1A_vS1B_EENS_8epilogue10collective18CollectiveEpilogueINS1E_23Sm100TmaWarpSpecializedILi3ELi2ELi16ELb1ELb0EEEJSH_NS5_IJNSS_ISF_SC_EENSS_INSA_ILi32EEESC_EEEEESI_SJ_SI_SJ_NS1E_6fusion15FusionCallbacksIS1I_NS1N_17LinearCombinationISI_fSI_fLNS_15FloatRoundStyleE2EEESH_S1M_JEEENS4_5SM1004TMEM4LOAD26SM100_TMEM_LOAD_16dp256b4xES10_NS11_INS12_ILi2ELi4ELi3EEES15_NSS_INS5_IJS16_S1K_EEENS5_IJS1K_SC_EEEEEEENS4_17SM75_U32x4_LDSM_NENS4_14SM90_TMA_STOREES21_NS4_17SM90_U32x4_STSM_NENS4_39AutoVectorizingCopyWithAssumedAlignmentILi128EEEEEEvvEEEEvNT_6ParamsE,@function
        .size           _ZN7cutlass13device_kernelINS_4gemm6kernel13GemmUniversalIN4cute5tupleIJiiiiEEENS1_10collective13CollectiveMmaINS1_35MainloopSm100TmaUmmaWarpSpecializedILi6ELi2ELi4ENS5_IJNS4_1CILi2EEENSA_ILi1EEESC_EEEEENS5_IJNSA_ILi64EEESF_NSA_ILi128EEEEEENS_10bfloat16_tENS5_IJlSC_lEEESI_SJ_NS4_8TiledMMAINS4_8MMA_AtomIJNS4_20SM100_MMA_F16BF16_SSISI_SI_fLi64ELi64ELNS4_4UMMA5MajorE0ELSO_0ELNSN_7ScaleInE0ELSP_0EEEEEENS4_6LayoutINS5_IJSC_SC_SC_EEENS5_IJNSA_ILi0EEESU_SU_EEEEENS5_IJNS4_10UnderscoreESX_SX_EEEEENS4_13SM90_TMA_LOADENS4_14ComposedLayoutINS4_7SwizzleILi3ELi4ELi3EEENS4_18smem_ptr_flag_bitsILi16EEENSS_INS5_IJNSA_ILi8EEESF_EEENS5_IJSF_SC_EEEEEEEvNS4_8identityENS4_23SM90_TMA_LOAD_MULTICASTES1A_vS1B_EENS_8epilogue10collective18CollectiveEpilogueINS1E_23Sm100TmaWarpSpecializedILi3ELi2ELi16ELb1ELb0EEEJSH_NS5_IJNSS_ISF_SC_EENSS_INSA_ILi32EEESC_EEEEESI_SJ_SI_SJ_NS1E_6fusion15FusionCallbacksIS1I_NS1N_17LinearCombinationISI_fSI_fLNS_15FloatRoundStyleE2EEESH_S1M_JEEENS4_5SM1004TMEM4LOAD26SM100_TMEM_LOAD_16dp256b4xES10_NS11_INS12_ILi2ELi4ELi3EEES15_NSS_INS5_IJS16_S1K_EEENS5_IJS1K_SC_EEEEEEENS4_17SM75_U32x4_LDSM_NENS4_14SM90_TMA_STOREES21_NS4_17SM90_U32x4_STSM_NENS4_39AutoVectorizingCopyWithAssumedAlignmentILi128EEEEEEvvEEEEvNT_6ParamsE,(.L_x_167 - _ZN7cutlass13device_kernelINS_4gemm6kernel13GemmUniversalIN4cute5tupleIJiiiiEEENS1_10collective13CollectiveMmaINS1_35MainloopSm100TmaUmmaWarpSpecializedILi6ELi2ELi4ENS5_IJNS4_1CILi2EEENSA_ILi1EEESC_EEEEENS5_IJNSA_ILi64EEESF_NSA_ILi128EEEEEENS_10bfloat16_tENS5_IJlSC_lEEESI_SJ_NS4_8TiledMMAINS4_8MMA_AtomIJNS4_20SM100_MMA_F16BF16_SSISI_SI_fLi64ELi64ELNS4_4UMMA5MajorE0ELSO_0ELNSN_7ScaleInE0ELSP_0EEEEEENS4_6LayoutINS5_IJSC_SC_SC_EEENS5_IJNSA_ILi0EEESU_SU_EEEEENS5_IJNS4_10UnderscoreESX_SX_EEEEENS4_13SM90_TMA_LOADENS4_14ComposedLayoutINS4_7SwizzleILi3ELi4ELi3EEENS4_18smem_ptr_flag_bitsILi16EEENSS_INS5_IJNSA_ILi8EEESF_EEENS5_IJSF_SC_EEEEEEEvNS4_8identityENS4_23SM90_TMA_LOAD_MULTICASTES1A_vS1B_EENS_8epilogue10collective18CollectiveEpilogueINS1E_23Sm100TmaWarpSpecializedILi3ELi2ELi16ELb1ELb0EEEJSH_NS5_IJNSS_ISF_SC_EENSS_INSA_ILi32EEESC_EEEEESI_SJ_SI_SJ_NS1E_6fusion15FusionCallbacksIS1I_NS1N_17LinearCombinationISI_fSI_fLNS_15FloatRoundStyleE2EEESH_S1M_JEEENS4_5SM1004TMEM4LOAD26SM100_TMEM_LOAD_16dp256b4xES10_NS11_INS12_ILi2ELi4ELi3EEES15_NSS_INS5_IJS16_S1K_EEENS5_IJS1K_SC_EEEEEEENS4_17SM75_U32x4_LDSM_NENS4_14SM90_TMA_STOREES21_NS4_17SM90_U32x4_STSM_NENS4_39AutoVectorizingCopyWithAssumedAlignmentILi128EEEEEEvvEEEEvNT_6ParamsE)
        .other          _ZN7cutlass13device_kernelINS_4gemm6kernel13GemmUniversalIN4cute5tupleIJiiiiEEENS1_10collective13CollectiveMmaINS1_35MainloopSm100TmaUmmaWarpSpecializedILi6ELi2ELi4ENS5_IJNS4_1CILi2EEENSA_ILi1EEESC_EEEEENS5_IJNSA_ILi64EEESF_NSA_ILi128EEEEEENS_10bfloat16_tENS5_IJlSC_lEEESI_SJ_NS4_8TiledMMAINS4_8MMA_AtomIJNS4_20SM100_MMA_F16BF16_SSISI_SI_fLi64ELi64ELNS4_4UMMA5MajorE0ELSO_0ELNSN_7ScaleInE0ELSP_0EEEEEENS4_6LayoutINS5_IJSC_SC_SC_EEENS5_IJNSA_ILi0EEESU_SU_EEEEENS5_IJNS4_10UnderscoreESX_SX_EEEEENS4_13SM90_TMA_LOADENS4_14ComposedLayoutINS4_7SwizzleILi3ELi4ELi3EEENS4_18smem_ptr_flag_bitsILi16EEENSS_INS5_IJNSA_ILi8EEESF_EEENS5_IJSF_SC_EEEEEEEvNS4_8identityENS4_23SM90_TMA_LOAD_MULTICASTES1A_vS1B_EENS_8epilogue10collective18CollectiveEpilogueINS1E_23Sm100TmaWarpSpecializedILi3ELi2ELi16ELb1ELb0EEEJSH_NS5_IJNSS_ISF_SC_EENSS_INSA_ILi32EEESC_EEEEESI_SJ_SI_SJ_NS1E_6fusion15FusionCallbacksIS1I_NS1N_17LinearCombinationISI_fSI_fLNS_15FloatRoundStyleE2EEESH_S1M_JEEENS4_5SM1004TMEM4LOAD26SM100_TMEM_LOAD_16dp256b4xES10_NS11_INS12_ILi2ELi4ELi3EEES15_NSS_INS5_IJS16_S1K_EEENS5_IJS1K_SC_EEEEEEENS4_17SM75_U32x4_LDSM_NENS4_14SM90_TMA_STOREES21_NS4_17SM90_U32x4_STSM_NENS4_39AutoVectorizingCopyWithAssumedAlignmentILi128EEEEEEvvEEEEvNT_6ParamsE,@"STO_CUDA_ENTRY STV_DEFAULT"
_ZN7cutlass13device_kernelINS_4gemm6kernel13GemmUniversalIN4cute5tupleIJiiiiEEENS1_10collective13CollectiveMmaINS1_35MainloopSm100TmaUmmaWarpSpecializedILi6ELi2ELi4ENS5_IJNS4_1CILi2EEENSA_ILi1EEESC_EEEEENS5_IJNSA_ILi64EEESF_NSA_ILi128EEEEEENS_10bfloat16_tENS5_IJlSC_lEEESI_SJ_NS4_8TiledMMAINS4_8MMA_AtomIJNS4_20SM100_MMA_F16BF16_SSISI_SI_fLi64ELi64ELNS4_4UMMA5MajorE0ELSO_0ELNSN_7ScaleInE0ELSP_0EEEEEENS4_6LayoutINS5_IJSC_SC_SC_EEENS5_IJNSA_ILi0EEESU_SU_EEEEENS5_IJNS4_10UnderscoreESX_SX_EEEEENS4_13SM90_TMA_LOADENS4_14ComposedLayoutINS4_7SwizzleILi3ELi4ELi3EEENS4_18smem_ptr_flag_bitsILi16EEENSS_INS5_IJNSA_ILi8EEESF_EEENS5_IJSF_SC_EEEEEEEvNS4_8identityENS4_23SM90_TMA_LOAD_MULTICASTES1A_vS1B_EENS_8epilogue10collective18CollectiveEpilogueINS1E_23Sm100TmaWarpSpecializedILi3ELi2ELi16ELb1ELb0EEEJSH_NS5_IJNSS_ISF_SC_EENSS_INSA_ILi32EEESC_EEEEESI_SJ_SI_SJ_NS1E_6fusion15FusionCallbacksIS1I_NS1N_17LinearCombinationISI_fSI_fLNS_15FloatRoundStyleE2EEESH_S1M_JEEENS4_5SM1004TMEM4LOAD26SM100_TMEM_LOAD_16dp256b4xES10_NS11_INS12_ILi2ELi4ELi3EEES15_NSS_INS5_IJS16_S1K_EEENS5_IJS1K_SC_EEEEEEENS4_17SM75_U32x4_LDSM_NENS4_14SM90_TMA_STOREES21_NS4_17SM90_U32x4_STSM_NENS4_39AutoVectorizingCopyWithAssumedAlignmentILi128EEEEEEvvEEEEvNT_6ParamsE:
[----:B------:R-:W1:Y:S01]  /*0000*/  LDC R1, c[0x0][0x37c] ;  /* 0x0000df00ff017b82 */ /* 0x000e620000000800 */
[----:B------:R-:W2:Y:S01]  /*0010*/  S2R R55, SR_TID.X ;  /* 0x0000000000377919 */ /* 0x000ea20000002100 */
[----:B------:R-:W3:Y:S01]  /*0020*/  LDCU.64 UR8, c[0x0][0x890] ;  /* 0x00011200ff0877ac */ /* 0x000ee20008000a00 */
[----:B------:R-:W-:Y:S02]  /*0030*/  PRMT R45, RZ, 0x7610, R45 ;  /* 0x00007610ff2d7816 */ /* 0x000fe4000000002d */
[----:B------:R-:W-:Y:S01]  /*0040*/  ELECT P3, URZ, PT ;  /* 0x0000000000ff782f */ /* 0x000fe20003860000 */
[----:B---3--:R-:W-:-:S04]  /*0050*/  UISETP.NE.U32.AND UP0, UPT, UR8, URZ, UPT ;  /* 0x000000ff0800728c */ /* 0x008fc8000bf05070 */
[----:B------:R-:W-:Y:S01]  /*0060*/  UISETP.NE.AND.EX UP0, UPT, UR9, URZ, UPT, UP0 ;  /* 0x000000ff0900728c */ /* 0x000fe2000bf05300 */
[----:B--2---:R-:W-:-:S05]  /*0070*/  SHF.R.U32.HI R46, RZ, 0x5, R55 ;  /* 0x00000005ff2e7819 */ /* 0x004fca0000011637 */
[----:B------:R-:W2:Y:S02]  /*0080*/  SHFL.IDX PT, R0, R46, RZ, 0x1f ;  /* 0x00001fff2e007589 */ /* 0x000ea400000e0000 */
[----:B--2---:R-:W-:Y:S01]  /*0090*/  R2UR UR18, R0 ;  /* 0x00000000001272ca */ /* 0x004fe200000e0000 */
[----:B-1----:R-:W-:-:S14]  /*00a0*/  BRA.U UP0, `(.L_x_0) ;  /* 0x0000000100307547 */ /* 0x002fdc000b800000 */
[----:B------:R-:W1:Y:S02]  /*00b0*/  LDCU.64 UR4, c[0x0][0x888] ;  /* 0x00011100ff0477ac */ /* 0x000e640008000a00 */
[----:B-1----:R-:W-:-:S04]  /*00c0*/  UISETP.NE.U32.AND UP0, UPT, UR4, URZ, UPT ;  /* 0x000000ff0400728c */ /* 0x002fc8000bf05070 */
[----:B------:R-:W-:-:S09]  /*00d0*/  UISETP.NE.AND.EX UP0, UPT, UR5, URZ, UPT, UP0 ;  /* 0x000000ff0500728c */ /* 0x000fd2000bf05300 */
[----:B------:R-:W-:Y:S05]  /*00e0*/  BRA.U !UP0, `(.L_x_1) ;  /* 0x0000000108147547 */ /* 0x000fea000b800000 */
[----:B------:R-:W1:Y:S01]  /*00f0*/  LDC.64 R26, c[0x0][0x888] ;  /* 0x00022200ff1a7b82 */ /* 0x000e620000000a00 */
[----:B------:R-:W1:Y:S02]  /*0100*/  LDCU.64 UR4, c[0x0][0x358] ;  /* 0x00006b00ff0477ac */ /* 0x000e640008000a00 */
[----:B-1----:R1:W5:Y:S01]  /*0110*/  LDG.E R26, desc[UR4][R26.64] ;  /* 0x000000041a1a7981 */ /* 0x002362000c1e1900 */
[----:B------:R-:W-:Y:S01]  /*0120*/  HFMA2 R45, -RZ, RZ, 0, 5.9604644775390625e-08 ;  /* 0x00000001ff2d7431 */ /* 0x000fe200000001ff */
[----:B------:R-:W-:Y:S05]  /*0130*/  BRA `(.L_x_0) ;  /* 0x00000000000c7947 */ /* 0x000fea0003800000 */
.L_x_1:
[----:B------:R-:W1:Y:S01]  /*0140*/  LDCU UR4, c[0x0][0x880] ;  /* 0x00011000ff0477ac */ /* 0x000e620008000800 */
[----:B------:R-:W-:Y:S01]  /*0150*/  HFMA2 R45, -RZ, RZ, 0, 5.9604644775390625e-08 ;  /* 0x00000001ff2d7431 */ /* 0x000fe200000001ff */
[----:B-1----:R-:W-:-:S07]  /*0160*/  MOV R26, UR4 ;  /* 0x00000004001a7c02 */ /* 0x002fce0008000f00 */
.L_x_0:
[----:B------:R-:W2:Y:S02]  /*0170*/  LDCU.64 UR4, c[0x0][0x8b0] ;  /* 0x00011600ff0477ac */ /* 0x000ea40008000a00 */
[----:B--2---:R-:W-:-:S04]  /*0180*/  UISETP.NE.U32.AND UP0, UPT, UR4, URZ, UPT ;  /* 0x000000ff0400728c */ /* 0x004fc8000bf05070 */
[----:B------:R-:W-:-:S09]  /*0190*/  UISETP.NE.AND.EX UP0, UPT, UR5, URZ, UPT, UP0 ;  /* 0x000000ff0500728c */ /* 0x000fd2000bf05300 */
[----:B------:R-:W-:Y:S05]  /*01a0*/  BRA.U UP0, `(.L_x_2) ;  /* 0x0000000100287547 */ /* 0x000fea000b800000 */
[----:B------:R-:W2:Y:S02]  /*01b0*/  LDCU.64 UR4, c[0x0][0x8a8] ;  /* 0x00011500ff0477ac */ /* 0x000ea40008000a00 */
[----:B--2---:R-:W-:-:S04]  /*01c0*/  UISETP.NE.U32.AND UP0, UPT, UR4, URZ, UPT ;  /* 0x000000ff0400728c */ /* 0x004fc8000bf05070 */
[----:B------:R-:W-:-:S09]  /*01d0*/  UISETP.NE.AND.EX UP0, UPT, UR5, URZ, UPT, UP0 ;  /* 0x000000ff0500728c */ /* 0x000fd2000bf05300 */
[----:B------:R-:W-:Y:S05]  /*01e0*/  BRA.U !UP0, `(.L_x_3) ;  /* 0x0000000108107547 */ /* 0x000fea000b800000 */
[----:B------:R-:W2:Y:S01]  /*01f0*/  LDC.64 R24, c[0x0][0x8a8] ;  /* 0x00022a00ff187b82 */ /* 0x000ea20000000a00 */
[----:B------:R-:W2:Y:S02]  /*0200*/  LDCU.64 UR4, c[0x0][0x358] ;  /* 0x00006b00ff0477ac */ /* 0x000ea40008000a00 */
[----:B--2---:R2:W5:Y:S01]  /*0210*/  LDG.E R24, desc[UR4][R24.64] ;  /* 0x0000000418187981 */ /* 0x004562000c1e1900 */
[----:B------:R-:W-:Y:S05]  /*0220*/  BRA `(.L_x_2) ;  /* 0x0000000000087947 */ /* 0x000fea0003800000 */
.L_x_3:
[----:B------:R-:W2:Y:S02]  /*0230*/  LDCU UR4, c[0x0][0x8a0] ;  /* 0x00011400ff0477ac */ /* 0x000ea40008000800 */
[----:B--2---:R-:W-:Y:S02]  /*0240*/  MOV R24, UR4 ;  /* 0x0000000400187c02 */ /* 0x004fe40008000f00 */
.L_x_2:
[----:B------:R-:W-:Y:S01]  /*0250*/  IMAD.U32 R0, RZ, RZ, UR18 ;  /* 0x00000012ff007e24 */ /* 0x000fe2000f8e00ff */
[----:B------:R-:W-:Y:S04]  /*0260*/  BSSY.RECONVERGENT B0, `(.L_x_4) ;  /* 0x000000c000007945 */ /* 0x000fe80003800200 */
[C---:B------:R-:W-:Y:S02]  /*0270*/  ISETP.NE.OR P1, PT, R0.reuse, 0x1, !P3 ;  /* 0x000000010000780c */ /* 0x040fe40005f25670 */
[----:B------:R-:W-:-:S11]  /*0280*/  ISETP.NE.OR P0, PT, R0, 0x3, !P3 ;  /* 0x000000030000780c */ /* 0x000fd60005f05670 */
[----:B------:R-:W-:Y:S05]  /*0290*/  @P1 BRA `(.L_x_5) ;  /* 0x0000000000201947 */ /* 0x000fea0003800000 */
[----:B------:R-:W3:Y:S02]  /*02a0*/  LDCU.64 UR4, c[0x0][0x348] ;  /* 0x00006900ff0477ac */ /* 0x000ee40008000a00 */
[----:B---3--:R-:W-:Y:S02]  /*02b0*/  UIADD3 UR6, UP1, UPT, UR4, 0x80, URZ ;  /* 0x0000008004067890 */ /* 0x008fe4000ff3e0ff */
[----:B------:R-:W-:Y:S02]  /*02c0*/  UIADD3 UR4, UP0, UPT, UR4, 0x180, URZ ;  /* 0x0000018004047890 */ /* 0x000fe4000ff1e0ff */
[----:B------:R-:W-:Y:S02]  /*02d0*/  UIADD3.X UR7, UPT, UPT, URZ, UR5, URZ, UP1, !UPT ;  /* 0x00000005ff077290 */ /* 0x000fe40008ffe4ff */
[----:B------:R-:W-:-:S07]  /*02e0*/  UIADD3.X UR5, UPT, UPT, URZ, UR5, URZ, UP0, !UPT ;  /* 0x00000005ff057290 */ /* 0x000fce00087fe4ff */
[----:B------:R3:W-:Y:S02]  /*02f0*/  UTMACCTL.PF [UR6] ;  /* 0x00000000060079b9 */ /* 0x0007e40008040000 */
[----:B------:R3:W-:Y:S02]  /*0300*/  UTMACCTL.PF [UR4] ;  /* 0x00000000040079b9 */ /* 0x0007e40008040000 */
[----:B---3--:R-:W-:Y:S01]  /*0310*/  NOP ;  /* 0x0000000000007918 */ /* 0x008fe20000000000 */
.L_x_5:
[----:B------:R-:W-:Y:S05]  /*0320*/  BSYNC.RECONVERGENT B0 ;  /* 0x0000000000007941 */ /* 0x000fea0003800200 */
.L_x_4:
[----:B------:R-:W-:Y:S04]  /*0330*/  BSSY.RECONVERGENT B0, `(.L_x_6) ;  /* 0x000000a000007945 */ /* 0x000fe80003800200 */
        /* <DEDUP_REMOVED lines=9> */
.L_x_7:
[----:B------:R-:W-:Y:S05]  /*03d0*/  BSYNC.RECONVERGENT B0 ;  /* 0x0000000000007941 */ /* 0x000fea0003800200 */
.L_x_6:
[----:B------:R-:W3:Y:S01]  /*03e0*/  LDCU.64 UR4, c[0x0][0x888] ;  /* 0x00011100ff0477ac */ /* 0x000ee20008000a00 */
[----:B------:R-:W-:Y:S02]  /*03f0*/  UISETP.EQ.U32.AND UP2, UPT, UR8, URZ, UPT ;  /* 0x000000ff0800728c */ /* 0x000fe4000bf42070 */
[----:B------:R-:W-:Y:S02]  /*0400*/  UPLOP3.LUT UP3, UPT, UPT, UPT, UPT, 0x80, 0x8 ;  /* 0x000000000008789c */ /* 0x000fe40003f6f070 */
[----:B---3--:R-:W-:-:S04]  /*0410*/  UISETP.NE.U32.AND UP0, UPT, UR4, URZ, UPT ;  /* 0x000000ff0400728c */ /* 0x008fc8000bf05070 */
[----:B------:R-:W-:-:S04]  /*0420*/  UISETP.NE.AND.EX UP1, UPT, UR5, URZ, UPT, UP0 ;  /* 0x000000ff0500728c */ /* 0x000fc8000bf25300 */
[----:B------:R-:W-:-:S04]  /*0430*/  UISETP.EQ.OR.EX UP4, UPT, UR9, URZ, !UP1, UP2 ;  /* 0x000000ff0900728c */ /* 0x000fc8000cf82720 */
[----:B------:R-:W-:-:S06]  /*0440*/  UP2UR UR4, UPR, URZ, 0x10 ;  /* 0x00000010ff047883 */ /* 0x000fcc0008000000 */
[----:B------:R-:W-:Y:S01]  /*0450*/  MOV R49, UR4 ;  /* 0x0000000400317c02 */ /* 0x000fe20008000f00 */
[----:B------:R-:W-:Y:S06]  /*0460*/  BRA.U !UP4, `(.L_x_8) ;  /* 0x000000010c207547 */ /* 0x000fec000b800000 */
[----:B------:R-:W-:Y:S01]  /*0470*/  UISETP.NE.U32.AND UP2, UPT, UR8, URZ, UPT ;  /* 0x000000ff0800728c */ /* 0x000fe2000bf45070 */
[----:B-----5:R-:W-:Y:S01]  /*0480*/  FSETP.NEU.AND P0, PT, R26, RZ, PT ;  /* 0x000000ff1a00720b */ /* 0x020fe20003f0d000 */
[----:B------:R-:W-:Y:S02]  /*0490*/  USEL UR4, URZ, 0xffffffff, UP1 ;  /* 0xffffffffff047887 */ /* 0x000fe40008800000 */
[----:B------:R-:W-:-:S10]  /*04a0*/  UISETP.NE.AND.EX UP2, UPT, UR9, URZ, UPT, UP2 ;  /* 0x000000ff0900728c */ /* 0x000fd4000bf45320 */
[----:B------:R-:W-:Y:S01]  /*04b0*/  VOTEU.ANY UP0, P0 ;  /* 0x0000000000ff7886 */ /* 0x000fe20000000100 */
[----:B------:R-:W-:-:S04]  /*04c0*/  @!UP2 USEL UR4, URZ, 0xffffffff, UP0 ;  /* 0xffffffffff04a887 */ /* 0x000fc80008000000 */
[----:B------:R-:W-:-:S04]  /*04d0*/  ULOP3.LUT UR4, UR4, 0x1, URZ, 0xc0, !UPT ;  /* 0x0000000104047892 */ /* 0x000fc8000f8ec0ff */
[----:B------:R-:W-:-:S11]  /*04e0*/  UISETP.NE.U32.AND UP3, UPT, UR4, 0x1, UPT ;  /* 0x000000010400788c */ /* 0x000fd6000bf65070 */
.L_x_8:
[----:B------:R-:W3:Y:S01]  /*04f0*/  SHFL.IDX PT, R2, R46, RZ, 0x1f ;  /* 0x00001fff2e027589 */ /* 0x000ee200000e0000 */
[----:B------:R-:W-:Y:S01]  /*0500*/  UISETP.NE.AND UP5, UPT, UR18, 0x2, UPT ;  /* 0x000000021200788c */ /* 0x000fe2000bfa5270 */
[----:B---3--:R-:W-:-:S13]  /*0510*/  ISETP.NE.AND P0, PT, R2, RZ, PT ;  /* 0x000000ff0200720c */ /* 0x008fda0003f05270 */
[----:B------:R-:W-:Y:S05]  /*0520*/  @P0 BRA `(.L_x_9) ;  /* 0x0000000000680947 */ /* 0x000fea0003800000 */
[----:B------:R-:W3:Y:S01]  /*0530*/  S2UR UR4, SR_CgaCtaId ;  /* 0x00000000000479c3 */ /* 0x000ee20000008800 */
[----:B------:R-:W-:Y:S01]  /*0540*/  UMOV UR5, 0x400 ;  /* 0x0000040000057882 */ /* 0x000fe20000000000 */
[----:B------:R-:W-:Y:S01]  /*0550*/  UMOV UR8, 0x1 ;  /* 0x0000000100087882 */ /* 0x000fe20000000000 */
[----:B------:R-:W-:Y:S01]  /*0560*/  UMOV UR6, 0x2 ;  /* 0x0000000200067882 */ /* 0x000fe20000000000 */
[----:B------:R-:W-:-:S04]  /*0570*/  UIADD3 UR8, UPT, UPT, -UR8, 0x100000, URZ ;  /* 0x0010000008087890 */ /* 0x000fc8000fffe1ff */
[----:B------:R-:W-:Y:S02]  /*0580*/  USHF.L.U32 UR9, UR8, 0xb, URZ ;  /* 0x0000000b08097899 */ /* 0x000fe400080006ff */
[----:B------:R-:W-:Y:S02]  /*0590*/  USHF.L.U32 UR8, UR8, 0x1, URZ ;  /* 0x0000000108087899 */ /* 0x000fe400080006ff */
[----:B------:R-:W-:-:S04]  /*05a0*/  UIADD3 UR6, UPT, UPT, -UR6, 0x100000, URZ ;  /* 0x0010000006067890 */ /* 0x000fc8000fffe1ff */
[----:B------:R-:W-:Y:S02]  /*05b0*/  USHF.L.U32 UR7, UR6, 0xb, URZ ;  /* 0x0000000b06077899 */ /* 0x000fe400080006ff */
[----:B------:R-:W-:Y:S01]  /*05c0*/  USHF.L.U32 UR6, UR6, 0x1, URZ ;  /* 0x0000000106067899 */ /* 0x000fe200080006ff */
[----:B------:R-:W-:Y:S01]  /*05d0*/  ELECT P0, URZ, PT ;  /* 0x0000000000ff782f */ /* 0x000fe20003800000 */
[----:B---3--:R-:W-:Y:S01]  /*05e0*/  ULEA UR4, UR4, UR5, 0x18 ;  /* 0x0000000504047291 */ /* 0x008fe2000f8ec0ff */
[----:B------:R-:W3:Y:S11]  /*05f0*/  FENCE.VIEW.ASYNC.S ;  /* 0x00000000000073c6 */ /* 0x000ef60000000000 */
[----:B---3--:R3:W4:Y:S01]  /*0600*/  SYNCS.EXCH.64 URZ, [UR4], UR8 ;  /* 0x0000000804ff75b2 */ /* 0x0087220008000100 */
[----:B------:R3:W1:Y:S01]  /*0610*/  SYNCS.EXCH.64 URZ, [UR4+0x30], UR6 ;  /* 0x0000300604ff75b2 */ /* 0x0006620008000100 */
        /* <DEDUP_REMOVED lines=10> */
[----:B------:R-:W-:Y:S01]  /*06c0*/  NOP ;  /* 0x0000000000007918 */ /* 0x000fe20000000000 */
.L_x_9:
[----:B------:R-:W2:Y:S01]  /*06d0*/  SHFL.IDX PT, R2, R46, RZ, 0x1f ;  /* 0x00001fff2e027589 */ /* 0x000ea200000e0000 */
[----:B------:R-:W-:Y:S01]  /*06e0*/  NOP ;  /* 0x0000000000007918 */ /* 0x000fe20000000000 */
[----:B--2---:R-:W-:-:S13]  /*06f0*/  ISETP.NE.AND P0, PT, R2, 0x1, PT ;  /* 0x000000010200780c */ /* 0x004fda0003f05270 */
[----:B------:R-:W-:Y:S05]  /*0700*/  @P0 BRA `(.L_x_10) ;  /* 0x0000000000500947 */ /* 0x000fea0003800000 */
[----:B---3--:R-:W2:Y:S01]  /*0710*/  S2UR UR4, SR_CgaCtaId ;  /* 0x00000000000479c3 */ /* 0x008ea20000008800 */
        /* <DEDUP_REMOVED lines=10> */
[----:B--2---:R-:W-:Y:S01]  /*07c0*/  ULEA UR4, UR4, UR5, 0x18 ;  /* 0x0000000504047291 */ /* 0x004fe2000f8ec0ff */
[----:B------:R-:W2:Y:S11]  /*07d0*/  FENCE.VIEW.ASYNC.S ;  /* 0x00000000000073c6 */ /* 0x000eb60000000000 */
[----:B--2---:R2:W3:Y:S01]  /*07e0*/  SYNCS.EXCH.64 URZ, [UR4+0x60], UR8 ;  /* 0x0000600804ff75b2 */ /* 0x0044e20008000100 */
[----:B------:R2:W1:Y:S01]  /*07f0*/  SYNCS.EXCH.64 URZ, [UR4+0x78], UR6 ;  /* 0x0000780604ff75b2 */ /* 0x0004620008000100 */
[----:B------:R2:W1:Y:S01]  /*0800*/  SYNCS.EXCH.64 URZ, [UR4+0x68], UR8 ;  /* 0x0000680804ff75b2 */ /* 0x0004620008000100 */
[----:B------:R2:W1:Y:S01]  /*0810*/  SYNCS.EXCH.64 URZ, [UR4+0x80], UR6 ;  /* 0x0000800604ff75b2 */ /* 0x0004620008000100 */
[----:B------:R2:W1:Y:S01]  /*0820*/  SYNCS.EXCH.64 URZ, [UR4+0x70], UR8 ;  /* 0x0000700804ff75b2 */ /* 0x0004620008000100 */
[----:B------:R2:W1:Y:S01]  /*0830*/  SYNCS.EXCH.64 URZ, [UR4+0x88], UR6 ;  /* 0x0000880604ff75b2 */ /* 0x0004620008000100 */
[----:B------:R-:W-:Y:S01]  /*0840*/  NOP ;  /* 0x0000000000007918 */ /* 0x000fe20000000000 */
.L_x_10:
[----:B------:R-:W4:Y:S01]  /*0850*/  SHFL.IDX PT, R2, R46, RZ, 0x1f ;  /* 0x00001fff2e027589 */ /* 0x000f2200000e0000 */
[----:B------:R-:W-:Y:S01]  /*0860*/  NOP ;  /* 0x0000000000007918 */ /* 0x000fe20000000000 */
[----:B----4-:R-:W-:-:S13]  /*0870*/  ISETP.NE.AND P0, PT, R2, 0x3, PT ;  /* 0x000000030200780c */ /* 0x010fda0003f05270 */
[----:B------:R-:W-:Y:S05]  /*0880*/  @P0 BRA `(.L_x_11) ;  /* 0x0000000000300947 */ /* 0x000fea0003800000 */
[----:B--23--:R-:W2:Y:S01]  /*0890*/  S2UR UR4, SR_CgaCtaId ;  /* 0x00000000000479c3 */ /* 0x00cea20000008800 */
[----:B------:R-:W-:Y:S01]  /*08a0*/  UMOV UR6, 0x400 ;  /* 0x0000040000067882 */ /* 0x000fe20000000000 */
[----:B------:R-:W-:Y:S01]  /*08b0*/  UMOV UR5, 0x20 ;  /* 0x0000002000057882 */ /* 0x000fe20000000000 */
[----:B------:R-:W-:Y:S01]  /*08c0*/  ELECT P0, URZ, PT ;  /* 0x0000000000ff782f */ /* 0x000fe20003800000 */
[----:B--2---:R-:W-:Y:S02]  /*08d0*/  ULEA UR6, UR4, UR6, 0x18 ;  /* 0x0000000604067291 */ /* 0x004fe4000f8ec0ff */
[----:B------:R-:W-:-:S04]  /*08e0*/  UIADD3 UR4, UPT, UPT, -UR5, 0x100000, URZ ;  /* 0x0010000005047890 */ /* 0x000fc8000fffe1ff */
[----:B------:R-:W-:Y:S02]  /*08f0*/  USHF.L.U32 UR5, UR4, 0xb, URZ ;  /* 0x0000000b04057899 */ /* 0x000fe400080006ff */
[----:B------:R-:W-:Y:S01]  /*0900*/  USHF.L.U32 UR4, UR4, 0x1, URZ ;  /* 0x0000000104047899 */ /* 0x000fe200080006ff */
[----:B------:R-:W2:Y:S11]  /*0910*/  FENCE.VIEW.ASYNC.S ;  /* 0x00000000000073c6 */ /* 0x000eb60000000000 */
[----:B--2---:R4:W2:Y:S01]  /*0920*/  SYNCS.EXCH.64 URZ, [UR6+0x90], UR4 ;  /* 0x0000900406ff75b2 */ /* 0x0048a20008000100 */
[----:B------:R4:W3:Y:S02]  /*0930*/  SYNCS.EXCH.64 URZ, [UR6+0x98], UR4 ;  /* 0x0000980406ff75b2 */ /* 0x0008e40008000100 */
[----:B----4-:R-:W-:Y:S01]  /*0940*/  NOP ;  /* 0x0000000000007918 */ /* 0x010fe20000000000 */
.L_x_11:
[----:B------:R-:W4:Y:S01]  /*0950*/  SHFL.IDX PT, R2, R46, RZ, 0x1f ;  /* 0x00001fff2e027589 */ /* 0x000f2200000e0000 */
[----:B------:R-:W-:Y:S01]  /*0960*/  NOP ;  /* 0x0000000000007918 */ /* 0x000fe20000000000 */
[----:B----4-:R-:W-:-:S13]  /*0970*/  ISETP.NE.AND P0, PT, R2, 0x4, PT ;  /* 0x000000040200780c */ /* 0x010fda0003f05270 */
[----:B------:R-:W-:Y:S05]  /*0980*/  @P0 BRA `(.L_x_12) ;  /* 0x00000000004c0947 */ /* 0x000fea0003800000 */
[----:B--23--:R-:W2:Y:S01]  /*0990*/  S2UR UR6, SR_CgaCtaId ;  /* 0x00000000000679c3 */ /* 0x00cea20000008800 */
[----:B------:R-:W-:Y:S01]  /*09a0*/  UMOV UR4, 0x1e0 ;  /* 0x000001e000047882 */ /* 0x000fe20000000000 */
[----:B------:R-:W-:Y:S01]  /*09b0*/  UMOV UR5, 0x400 ;  /* 0x0000040000057882 */ /* 0x000fe20000000000 */
[----:B------:R-:W-:Y:S01]  /*09c0*/  USEL UR4, UR4, 0x1a0, UP3 ;  /* 0x000001a004047887 */ /* 0x000fe20009800000 */
[----:B------:R-:W-:Y:S01]  /*09d0*/  UMOV UR8, 0x1 ;  /* 0x0000000100087882 */ /* 0x000fe20000000000 */
[----:B------:R-:W-:Y:S01]  /*09e0*/  ELECT P0, URZ, PT ;  /* 0x0000000000ff782f */ /* 0x000fe20003800000 */
[----:B------:R-:W-:-:S04]  /*09f0*/  UIADD3 UR8, UPT, UPT, -UR8, 0x100000, URZ ;  /* 0x0010000008087890 */ /* 0x000fc8000fffe1ff */
[----:B------:R-:W-:Y:S02]  /*0a00*/  USHF.L.U32 UR9, UR8, 0xb, URZ ;  /* 0x0000000b08097899 */ /* 0x000fe400080006ff */
[----:B------:R-:W-:Y:S02]  /*0a10*/  USHF.L.U32 UR8, UR8, 0x1, URZ ;  /* 0x0000000108087899 */ /* 0x000fe400080006ff */
[----:B--2---:R-:W-:Y:S02]  /*0a20*/  ULEA UR6, UR6, UR5, 0x18 ;  /* 0x0000000506067291 */ /* 0x004fe4000f8ec0ff */
[----:B------:R-:W-:-:S04]  /*0a30*/  UIADD3 UR4, UPT, UPT, -UR4, 0x100000, URZ ;  /* 0x0010000004047890 */ /* 0x000fc8000fffe1ff */
[----:B------:R-:W-:Y:S02]  /*0a40*/  USHF.L.U32 UR5, UR4, 0xb, URZ ;  /* 0x0000000b04057899 */ /* 0x000fe400080006ff */
[----:B------:R-:W-:Y:S01]  /*0a50*/  USHF.L.U32 UR4, UR4, 0x1, URZ ;  /* 0x0000000104047899 */ /* 0x000fe200080006ff */
[----:B------:R-:W2:Y:S03]  /*0a60*/  FENCE.VIEW.ASYNC.S ;  /* 0x00000000000073c6 */ /* 0x000ea60000000000 */
[----:B--2---:R4:W2:Y:S08]  /*0a70*/  SYNCS.EXCH.64 URZ, [UR6+0xa0], UR8 ;  /* 0x0000a00806ff75b2 */ /* 0x0048b00008000100 */
[----:B------:R4:W3:Y:S01]  /*0a80*/  SYNCS.EXCH.64 URZ, [UR6+0xb0], UR4 ;  /* 0x0000b00406ff75b2 */ /* 0x0008e20008000100 */
[----:B------:R4:W1:Y:S01]  /*0a90*/  SYNCS.EXCH.64 URZ, [UR6+0xa8], UR8 ;  /* 0x0000a80806ff75b2 */ /* 0x0008620008000100 */
[----:B------:R4:W1:Y:S02]  /*0aa0*/  SYNCS.EXCH.64 URZ, [UR6+0xb8], UR4 ;  /* 0x0000b80406ff75b2 */ /* 0x0008640008000100 */
[----:B----4-:R-:W-:Y:S01]  /*0ab0*/  NOP ;  /* 0x0000000000007918 */ /* 0x010fe20000000000 */
.L_x_12:
[----:B------:R-:W4:Y:S01]  /*0ac0*/  SHFL.IDX PT, R2, R46, RZ, 0x1f ;  /* 0x00001fff2e027589 */ /* 0x000f2200000e0000 */
[----:B------:R-:W-:Y:S01]  /*0ad0*/  NOP ;  /* 0x0000000000007918 */ /* 0x000fe20000000000 */
[----:B----4-:R-:W-:-:S13]  /*0ae0*/  ISETP.NE.AND P0, PT, R2, 0x5, PT ;  /* 0x000000050200780c */ /* 0x010fda0003f05270 */
[----:B------:R-:W-:Y:S05]  /*0af0*/  @P0 BRA `(.L_x_13) ;  /* 0x0000000000580947 */ /* 0x000fea0003800000 */
[----:B--23--:R-:W2:Y:S01]  /*0b00*/  S2UR UR4, SR_CgaCtaId ;  /* 0x00000000000479c3 */ /* 0x00cea20000008800 */
        /* <DEDUP_REMOVED lines=12> */
[----:B--2---:R4:W2:Y:S01]  /*0bd0*/  SYNCS.EXCH.64 URZ, [UR4+0xc0], UR8 ;  /* 0x0000c00804ff75b2 */ /* 0x0048a20008000100 */
[----:B------:R4:W3:Y:S01]  /*0be0*/  SYNCS.EXCH.64 URZ, [UR4+0xe0], UR6 ;  /* 0x0000e00604ff75b2 */ /* 0x0008e20008000100 */
[----:B------:R4:W1:Y:S01]  /*0bf0*/  SYNCS.EXCH.64 URZ, [UR4+0xc8], UR8 ;  /* 0x0000c80804ff75b2 */ /* 0x0008620008000100 */
[----:B------:R4:W1:Y:S01]  /*0c00*/  SYNCS.EXCH.64 URZ, [UR4+0xe8], UR6 ;  /* 0x0000e80604ff75b2 */ /* 0x0008620008000100 */
[----:B------:R4:W1:Y:S01]  /*0c10*/  SYNCS.EXCH.64 URZ, [UR4+0xd0], UR8 ;  /* 0x0000d00804ff75b2 */ /* 0x0008620008000100 */
[----:B------:R4:W1:Y:S01]  /*0c20*/  SYNCS.EXCH.64 URZ, [UR4+0xf0], UR6 ;  /* 0x0000f00604ff75b2 */ /* 0x0008620008000100 */
[----:B------:R4:W1:Y:S01]  /*0c30*/  SYNCS.EXCH.64 URZ, [UR4+0xd8], UR8 ;  /* 0x0000d80804ff75b2 */ /* 0x0008620008000100 */
[----:B------:R4:W1:Y:S02]  /*0c40*/  SYNCS.EXCH.64 URZ, [UR4+0xf8], UR6 ;  /* 0x0000f80604ff75b2 */ /* 0x0008640008000100 */
[----:B----4-:R-:W-:Y:S01]  /*0c50*/  NOP ;  /* 0x0000000000007918 */ /* 0x010fe20000000000 */
.L_x_13:
[----:B------:R-:W4:Y:S01]  /*0c60*/  SHFL.IDX PT, R2, R46, RZ, 0x1f ;  /* 0x00001fff2e027589 */ /* 0x000f2200000e0000 */
[----:B------:R-:W1:Y:S01]  /*0c70*/  S2UR UR54, SR_CgaCtaId ;  /* 0x00000000003679c3 */ /* 0x000e620000008800 */
[----:B------:R-:W-:Y:S01]  /*0c80*/  NOP ;  /* 0x0000000000007918 */ /* 0x000fe20000000000 */
[----:B----4-:R-:W-:-:S13]  /*0c90*/  ISETP.NE.AND P0, PT, R2, 0x3, PT ;  /* 0x000000030200780c */ /* 0x010fda0003f05270 */
[----:B-1----:R-:W-:Y:S05]  /*0ca0*/  @P0 BRA `(.L_x_14) ;  /* 0x0000000000340947 */ /* 0x002fea0003800000 */
[----:B--23--:R-:W-:Y:S01]  /*0cb0*/  UMOV UR4, 0x400 ;  /* 0x0000040000047882 */ /* 0x00cfe20000000000 */
[----:B------:R-:W-:Y:S01]  /*0cc0*/  UMOV UR6, 0x20 ;  /* 0x0000002000067882 */ /* 0x000fe20000000000 */
[----:B------:R-:W-:Y:S02]  /*0cd0*/  ULEA UR4, UR54, UR4, 0x18 ;  /* 0x0000000436047291 */ /* 0x000fe4000f8ec0ff */
[----:B------:R-:W-:-:S04]  /*0ce0*/  UIADD3 UR6, UPT, UPT, -UR6, 0x100000, URZ ;  /* 0x0010000006067890 */ /* 0x000fc8000fffe1ff */
[----:B------:R-:W-:Y:S02]  /*0cf0*/  USHF.L.U32 UR7, UR6, 0xb, URZ ;  /* 0x0000000b06077899 */ /* 0x000fe400080006ff */
[----:B------:R-:W-:Y:S01]  /*0d00*/  USHF.L.U32 UR6, UR6, 0x1, URZ ;  /* 0x0000000106067899 */ /* 0x000fe200080006ff */
[----:B------:R-:W-:Y:S01]  /*0d10*/  ELECT P0, URZ, PT ;  /* 0x0000000000ff782f */ /* 0x000fe20003800000 */
[----:B------:R-:W1:Y:S10]  /*0d20*/  FENCE.VIEW.ASYNC.S ;  /* 0x00000000000073c6 */ /* 0x000e740000000000 */
[----:B-1----:R1:W4:Y:S01]  /*0d30*/  SYNCS.EXCH.64 URZ, [UR4+0x100], UR6 ;  /* 0x0001000604ff75b2 */ /* 0x0023220008000100 */
[----:B------:R1:W2:Y:S01]  /*0d40*/  SYNCS.EXCH.64 URZ, [UR4+0x110], UR6 ;  /* 0x0001100604ff75b2 */ /* 0x0002a20008000100 */
[----:B------:R1:W3:Y:S01]  /*0d50*/  SYNCS.EXCH.64 URZ, [UR4+0x108], UR6 ;  /* 0x0001080604ff75b2 */ /* 0x0002e20008000100 */
[----:B------:R1:W1:Y:S01]  /*0d60*/  SYNCS.EXCH.64 URZ, [UR4+0x118], UR6 ;  /* 0x0001180604ff75b2 */ /* 0x0002620008000100 */
[----:B------:R-:W-:Y:S01]  /*0d70*/  NOP ;  /* 0x0000000000007918 */ /* 0x000fe20000000000 */
.L_x_14:
[----:B-123--:R-:W1:Y:S01]  /*0d80*/  LDCU UR4, c[0x0][0x36c] ;  /* 0x00006d80ff0477ac */ /* 0x00ee620008000800 */
[----:B------:R-:W-:Y:S01]  /*0d90*/  ISETP.NE.OR P3, PT, R0, 0x2, !P3 ;  /* 0x000000020000780c */ /* 0x000fe20005f65670 */
[----:B------:R-:W-:Y:S01]  /*0da0*/  NOP ;  /* 0x0000000000007918 */ /* 0x000fe20000000000 */
[----:B------:R-:W-:Y:S01]  /*0db0*/  LOP3.LUT R0, R55, 0x1f, RZ, 0xc0, !PT ;  /* 0x0000001f37007812 */ /* 0x000fe200078ec0ff */
[----:B------:R-:W-:Y:S02]  /*0dc0*/  UISETP.NE.AND UP4, UPT, UR18, URZ, UPT ;  /* 0x000000ff1200728c */ /* 0x000fe4000bf85270 */
[----:B-1----:R-:W-:-:S09]  /*0dd0*/  UISETP.EQ.U32.AND UP6, UPT, UR4, 0x1, UPT ;  /* 0x000000010400788c */ /* 0x002fd2000bfc2070 */
[----:B------:R-:W-:Y:S05]  /*0de0*/  BRA.U !UP6, `(.L_x_15) ;  /* 0x000000010e087547 */ /* 0x000fea000b800000 */
[----:B----4-:R-:W-:Y:S01]  /*0df0*/  UCGABAR_ARV ;  /* 0x00000000000079c7 */ /* 0x010fe20008000000 */
[----:B------:R-:W-:Y:S05]  /*0e00*/  BRA `(.L_x_16) ;  /* 0x0000000000047947 */ /* 0x000fea0003800000 */
.L_x_15:
[----:B----4-:R-:W-:Y:S01]  /*0e10*/  NOP ;  /* 0x0000000000007918 */ /* 0x010fe20000000000 */
.L_x_16:
[----:B------:R-:W1:Y:S01]  /*0e20*/  S2UR UR26, SR_CTAID.X ;  /* 0x00000000001a79c3 */ /* 0x000e620000002500 */
[----:B------:R-:W-:-:S05]  /*0e30*/  CS2R.32 R48, SR_CgaSize ;  /* 0x0000000000307805 */ /* 0x000fca0000008a00 */
[----:B------:R-:W-:-:S05]  /*0e40*/  IMAD R48, R48, -0xa0, RZ ;  /* 0xffffff6030307824 */ /* 0x000fca00078e02ff */
[----:B------:R-:W-:-:S14]  /*0e50*/  R2UR UR5, R48 ;  /* 0x00000000300572ca */ /* 0x000fdc00000e0000 */
[----:B------:R-:W2:Y:S01]  /*0e60*/  LDCU UR5, c[0x0][UR5+0x2b0] ;  /* 0x00005600050577ac */ /* 0x000ea20008000800 */
[----:B------:R-:W-:-:S05]  /*0e70*/  CS2R.32 R48, SR_CgaSize ;  /* 0x0000000000307805 */ /* 0x000fca0000008a00 */
[----:B------:R-:W-:-:S05]  /*0e80*/  IMAD R48, R48, -0xa0, RZ ;  /* 0xffffff6030307824 */ /* 0x000fca00078e02ff */
[----:B------:R-:W-:-:S14]  /*0e90*/  R2UR UR4, R48 ;  /* 0x00000000300472ca */ /* 0x000fdc00000e0000 */
[----:B------:R-:W3:Y:S01]  /*0ea0*/  LDCU UR4, c[0x0][UR4+0x2b4] ;  /* 0x00005680040477ac */ /* 0x000ee20008000800 */
[----:B------:R-:W4:Y:S01]  /*0eb0*/  S2UR UR27, SR_CTAID.Y ;  /* 0x00000000001b79c3 */ /* 0x000f220000002600 */
[----:B------:R-:W-:-:S05]  /*0ec0*/  CS2R.32 R48, SR_CgaSize ;  /* 0x0000000000307805 */ /* 0x000fca0000008a00 */
[----:B------:R-:W-:-:S05]  /*0ed0*/  IMAD R48, R48, -0xa0, RZ ;  /* 0xffffff6030307824 */ /* 0x000fca00078e02ff */
[----:B------:R-:W-:-:S14]  /*0ee0*/  R2UR UR6, R48 ;  /* 0x00000000300672ca */ /* 0x000fdc00000e0000 */
[----:B------:R-:W3:Y:S01]  /*0ef0*/  LDCU UR6, c[0x0][UR6+0x2a0] ;  /* 0x00005400060677ac */ /* 0x000ee20008000800 */
[----:B------:R-:W-:-:S05]  /*0f00*/  CS2R.32 R48, SR_CgaSize ;  /* 0x0000000000307805 */ /* 0x000fca0000008a00 */
[----:B------:R-:W-:-:S05]  /*0f10*/  IMAD R48, R48, -0xa0, RZ ;  /* 0xffffff6030307824 */ /* 0x000fca00078e02ff */
[----:B------:R-:W-:-:S14]  /*0f20*/  R2UR UR7, R48 ;  /* 0x00000000300772ca */ /* 0x000fdc00000e0000 */
[----:B------:R-:W3:Y:S01]  /*0f30*/  LDCU UR7, c[0x0][UR7+0x2a4] ;  /* 0x00005480070777ac */ /* 0x000ee20008000800 */
[----:B------:R-:W-:Y:S01]  /*0f40*/  USHF.L.U32 UR23, UR54, 0xb, URZ ;  /* 0x0000000b36177899 */ /* 0x000fe200080006ff */
[----:B------:R-:W3:Y:S01]  /*0f50*/  LDCU UR19, c[0x0][0xb24] ;  /* 0x00016480ff1377ac */ /* 0x000ee20008000800 */
[----:B------:R-:W3:Y:S01]  /*0f60*/  LDCU UR42, c[0x0][0xb24] ;  /* 0x00016480ff2a77ac */ /* 0x000ee20008000800 */
[----:B-1----:R-:W-:Y:S01]  /*0f70*/  I2FP.F32.U32 R3, UR26 ;  /* 0x0000001a00037c45 */ /* 0x002fe20008201000 */
[----:B------:R-:W1:Y:S04]  /*0f80*/  LDCU UR22, c[0x0][0xb30] ;  /* 0x00016600ff1677ac */ /* 0x000e680008000800 */
[----:B--2---:R-:W-:Y:S01]  /*0f90*/  FMUL R3, R3, UR5 ;  /* 0x0000000503037c20 */ /* 0x004fe20008400000 */
[----:B------:R-:W-:Y:S01]  /*0fa0*/  ULOP3.LUT UR23, UR23, 0x800, URZ, 0xc0, !UPT ;  /* 0x0000080017177892 */ /* 0x000fe2000f8ec0ff */
[----:B----4-:R-:W-:-:S04]  /*0fb0*/  I2FP.F32.U32 R2, UR27 ;  /* 0x0000001b00027c45 */ /* 0x010fc80008201000 */
[----:B------:R-:W2:Y:S01]  /*0fc0*/  F2I.U32.TRUNC.NTZ R3, R3 ;  /* 0x0000000300037305 */ /* 0x000ea2000020f000 */
[----:B---3--:R-:W-:-:S07]  /*0fd0*/  FMUL R2, R2, UR4 ;  /* 0x0000000402027c20 */ /* 0x008fce0008400000 */
[----:B------:R-:W3:Y:S01]  /*0fe0*/  F2I.U32.TRUNC.NTZ R2, R2 ;  /* 0x0000000200027305 */ /* 0x000ee2000020f000 */
[----:B--2---:R-:W-:Y:S02]  /*0ff0*/  R2UR UR5, R3 ;  /* 0x00000000030572ca */ /* 0x004fe400000e0000 */
[----:B---3--:R-:W-:Y:S02]  /*1000*/  R2UR UR4, R2 ;  /* 0x00000000020472ca */ /* 0x008fe400000e0000 */
[----:B------:R-:W-:-:S09]  /*1010*/  PRMT R2, RZ, 0x7610, R2 ;  /* 0x00007610ff027816 */ /* 0x000fd20000000002 */
[----:B------:R-:W-:-:S04]  /*1020*/  UIADD3 UR5, UPT, UPT, -UR5, URZ, URZ ;  /* 0x000000ff05057290 */ /* 0x000fc8000fffe1ff */
[----:B------:R-:W-:Y:S02]  /*1030*/  UIMAD UR5, UR6, UR5, UR26 ;  /* 0x00000005060572a4 */ /* 0x000fe4000f8e021a */
[----:B------:R-:W-:-:S04]  /*1040*/  UIADD3 UR4, UPT, UPT, -UR4, URZ, URZ ;  /* 0x000000ff04047290 */ /* 0x000fc8000fffe1ff */
[----:B------:R-:W-:Y:S01]  /*1050*/  IMAD.U32 R48, RZ, RZ, UR5 ;  /* 0x00000005ff307e24 */ /* 0x000fe2000f8e00ff */
[----:B------:R-:W-:-:S06]  /*1060*/  UIMAD UR4, UR7, UR4, UR27 ;  /* 0x00000004070472a4 */ /* 0x000fcc000f8e021b */
[----:B------:R-:W-:Y:S01]  /*1070*/  IMAD.U32 R47, RZ, RZ, UR4 ;  /* 0x00000004ff2f7e24 */ /* 0x000fe2000f8e00ff */
[----:B-1----:R-:W-:Y:S06]  /*1080*/  BRA.U UP4, `(.L_x_17) ;  /* 0x00000001042c7547 */ /* 0x002fec000b800000 */
[----:B------:R-:W-:Y:S02]  /*1090*/  R2UR UR4, R47 ;  /* 0x000000002f0472ca */ /* 0x000fe400000e0000 */
[----:B------:R-:W-:-:S11]  /*10a0*/  R2UR UR6, R48 ;  /* 0x00000000300672ca */ /* 0x000fd600000e0000 */
[----:B------:R-:W-:-:S04]  /*10b0*/  UISETP.NE.AND UP0, UPT, UR4, URZ, UPT ;  /* 0x000000ff0400728c */ /* 0x000fc8000bf05270 */
[----:B------:R-:W-:-:S04]  /*10c0*/  UISETP.EQ.OR UP0, UPT, UR6, URZ, !UP0 ;  /* 0x000000ff0600728c */ /* 0x000fc8000c702670 */
[----:B------:R-:W-:Y:S02]  /*10d0*/  USEL UR5, URZ, 0x1, !UP0 ;  /* 0x00000001ff057887 */ /* 0x000fe4000c000000 */
[----:B------:R-:W-:-:S04]  /*10e0*/  UISETP.NE.AND UP0, UPT, UR4, URZ, UPT ;  /* 0x000000ff0400728c */ /* 0x000fc8000bf05270 */
[----:B------:R-:W-:Y:S02]  /*10f0*/  USEL UR4, URZ, 0x2, UP0 ;  /* 0x00000002ff047887 */ /* 0x000fe40008000000 */
[----:B------:R-:W-:-:S04]  /*1100*/  UISETP.NE.AND UP0, UPT, UR6, 0x1, UPT ;  /* 0x000000010600788c */ /* 0x000fc8000bf05270 */
[----:B------:R-:W-:-:S04]  /*1110*/  USEL UR4, UR4, 0x2, UP0 ;  /* 0x0000000204047887 */ /* 0x000fc80008000000 */
[----:B------:R-:W-:-:S06]  /*1120*/  UIADD3 UR4, UPT, UPT, UR5, UR4, URZ ;  /* 0x0000000405047290 */ /* 0x000fcc000fffe0ff */
[----:B------:R-:W-:-:S07]  /*1130*/  IMAD.U32 R2, RZ, RZ, UR4 ;  /* 0x00000004ff027e24 */ /* 0x000fce000f8e00ff */
.L_x_17:
[----:B------:R-:W1:Y:S01]  /*1140*/  S2UR UR36, SR_CTAID.Z ;  /* 0x00000000002479c3 */ /* 0x000e620000002700 */
[----:B------:R-:W-:-:S09]  /*1150*/  UISETP.GE.AND UP0, UPT, UR19, 0x1, UPT ;  /* 0x000000011300788c */ /* 0x000fd2000bf06270 */
[----:B------:R-:W-:Y:S05]  /*1160*/  BRA.U !UP0, `(.L_x_18) ;  /* 0x0000000108d07547 */ /* 0x000fea000b800000 */
[----:B------:R-:W2:Y:S01]  /*1170*/  LDCU UR20, c[0x0][0xb0c] ;  /* 0x00016180ff1477ac */ /* 0x000ea20008000800 */
[----:B------:R-:W3:Y:S01]  /*1180*/  LDCU.128 UR12, c[0x0][0xb10] ;  /* 0x00016200ff0c77ac */ /* 0x000ee20008000c00 */
[----:B------:R-:W4:Y:S01]  /*1190*/  LDCU UR6, c[0x0][0x370] ;  /* 0x00006e00ff0677ac */ /* 0x000f220008000800 */
[----:B------:R-:W1:Y:S01]  /*11a0*/  LDCU UR7, c[0x0][0x374] ;  /* 0x00006e80ff0777ac */ /* 0x000e620008000800 */
[----:B------:R-:W1:Y:S01]  /*11b0*/  LDCU UR21, c[0x0][0xb20] ;  /* 0x00016400ff1577ac */ /* 0x000e620008000800 */
[----:B--2---:R-:W-:Y:S02]  /*11c0*/  UISETP.NE.AND UP0, UPT, UR20, 0x1, UPT ;  /* 0x000000011400788c */ /* 0x004fe4000bf05270 */
[----:B---3--:R-:W-:Y:S01]  /*11d0*/  UIMAD.WIDE.U32 UR4, UR26, UR12, URZ ;  /* 0x0000000c1a0472a5 */ /* 0x008fe2000f8e00ff */
[----:B------:R-:W2:Y:S01]  /*11e0*/  LDCU.64 UR8, c[0x0][0xb28] ;  /* 0x00016500ff0877ac */ /* 0x000ea20008000a00 */
[----:B----4-:R-:W-:Y:S02]  /*11f0*/  UIMAD.WIDE.U32 UR10, UR6, UR12, URZ ;  /* 0x0000000c060a72a5 */ /* 0x010fe4000f8e00ff */
[----:B------:R-:W-:-:S02]  /*1200*/  USHF.R.U32.HI UR5, URZ, UR13, UR5 ;  /* 0x0000000dff057299 */ /* 0x000fc40008011605 */
[----:B------:R-:W-:Y:S02]  /*1210*/  UISETP.NE.AND UP2, UPT, UR19, 0x1, UPT ;  /* 0x000000011300788c */ /* 0x000fe4000bf45270 */
[----:B------:R-:W-:Y:S01]  /*1220*/  USEL UR5, UR26, UR5, !UP0 ;  /* 0x000000051a057287 */ /* 0x000fe2000c000000 */
[----:B------:R-:W-:Y:S01]  /*1230*/  UMOV UR10, UR11 ;  /* 0x0000000b000a7c82 */ /* 0x000fe20008000000 */
[----:B------:R-:W-:Y:S02]  /*1240*/  UIMAD.WIDE.U32 UR16, UR27, UR15, URZ ;  /* 0x0000000f1b1072a5 */ /* 0x000fe4000f8e00ff */
[----:B------:R-:W-:Y:S02]  /*1250*/  @UP0 USHF.R.U32.HI UR6, URZ, UR13, UR10 ;  /* 0x0000000dff060299 */ /* 0x000fe4000801160a */
[----:B------:R-:W-:Y:S02]  /*1260*/  UISETP.NE.AND UP0, UPT, UR14, 0x1, UPT ;  /* 0x000000010e00788c */ /* 0x000fe4000bf05270 */
[----:B-1----:R-:W-:-:S02]  /*1270*/  UIMAD.WIDE.U32 UR10, UR7, UR15, URZ ;  /* 0x0000000f070a72a5 */ /* 0x002fc4000f8e00ff */
[----:B--2---:R-:W-:Y:S01]  /*1280*/  UIMAD.WIDE.U32 UR12, UR6, UR8, URZ ;  /* 0x00000008060c72a5 */ /* 0x004fe2000f8e00ff */
[----:B------:R-:W-:Y:S02]  /*1290*/  UMOV UR4, UR17 ;  /* 0x0000001100047c82 */ /* 0x000fe40008000000 */
[----:B------:R-:W-:Y:S02]  /*12a0*/  USHF.R.U32.HI UR4, URZ, UR21, UR4 ;  /* 0x00000015ff047299 */ /* 0x000fe40008011604 */
[----:B------:R-:W-:Y:S02]  /*12b0*/  UMOV UR10, UR11 ;  /* 0x0000000b000a7c82 */ /* 0x000fe40008000000 */
[----:B------:R-:W-:Y:S01]  /*12c0*/  UMOV UR12, UR13 ;  /* 0x0000000d000c7c82 */ /* 0x000fe20008000000 */
[----:B------:R-:W-:Y:S02]  /*12d0*/  @UP0 USHF.R.U32.HI UR7, URZ, UR21, UR10 ;  /* 0x00000015ff070299 */ /* 0x000fe4000801160a */
[----:B------:R-:W-:-:S02]  /*12e0*/  USEL UR4, UR27, UR4, !UP0 ;  /* 0x000000041b047287 */ /* 0x000fc4000c000000 */
[----:B------:R-:W-:Y:S02]  /*12f0*/  UIMAD.WIDE.U32 UR10, UR7, UR8, URZ ;  /* 0x00000008070a72a5 */ /* 0x000fe4000f8e00ff */
[----:B------:R-:W-:Y:S02]  /*1300*/  @UP2 USHF.R.U32.HI UR6, URZ, UR9, UR12 ;  /* 0x00000009ff062299 */ /* 0x000fe4000801160c */
[----:B------:R-:W-:-:S03]  /*1310*/  UIMAD.WIDE.U32 UR12, UR4, UR8, URZ ;  /* 0x00000008040c72a5 */ /* 0x000fc6000f8e00ff */
[----:B------:R-:W-:Y:S02]  /*1320*/  UMOV UR10, UR11 ;  /* 0x0000000b000a7c82 */ /* 0x000fe40008000000 */
[----:B------:R-:W-:Y:S02]  /*1330*/  @UP2 USHF.R.U32.HI UR7, URZ, UR9, UR10 ;  /* 0x00000009ff072299 */ /* 0x000fe4000801160a */
[----:B------:R-:W-:Y:S02]  /*1340*/  UIMAD UR10, UR6, UR19, URZ ;  /* 0x00000013060a72a4 */ /* 0x000fe4000f8e02ff */
[----:B------:R-:W-:-:S04]  /*1350*/  UIMAD UR7, UR7, UR19, URZ ;  /* 0x00000013070772a4 */ /* 0x000fc8000f8e02ff */
[----:B------:R-:W-:-:S03]  /*1360*/  UISETP.GE.AND UP0, UPT, UR4, UR7, UPT ;  /* 0x000000070400728c */ /* 0x000fc6000bf06270 */
[----:B------:R-:W-:Y:S01]  /*1370*/  UMOV UR7, UR13 ;  /* 0x0000000d00077c82 */ /* 0x000fe20008000000 */
[----:B------:R-:W-:Y:S02]  /*1380*/  UISETP.GE.OR UP0, UPT, UR5, UR10, UP0 ;  /* 0x0000000a0500728c */ /* 0x000fe40008706670 */
[----:B------:R-:W-:Y:S02]  /*1390*/  UIMAD.WIDE.U32 UR10, UR5, UR8, URZ ;  /* 0x00000008050a72a5 */ /* 0x000fe4000f8e00ff */
[----:B------:R-:W-:Y:S02]  /*13a0*/  USHF.R.U32.HI UR7, URZ, UR9, UR7 ;  /* 0x00000009ff077299 */ /* 0x000fe40008011607 */
[----:B------:R-:W-:Y:S02]  /*13b0*/  UIADD3 UR10, UPT, UPT, -UR4, URZ, URZ ;  /* 0x000000ff040a7290 */ /* 0x000fe4000fffe1ff */
[----:B------:R-:W-:Y:S02]  /*13c0*/  USEL UR7, UR4, UR7, !UP2 ;  /* 0x0000000704077287 */ /* 0x000fe4000d000000 */
[----:B------:R-:W-:Y:S01]  /*13d0*/  UIMAD UR10, UR14, UR10, UR27 ;  /* 0x0000000a0e0a72a4 */ /* 0x000fe2000f8e021b */
[----:B------:R-:W-:Y:S01]  /*13e0*/  @!UP0 UMOV UR8, UR11 ;  /* 0x0000000b00088c82 */ /* 0x000fe20008000000 */
[----:B------:R-:W-:-:S02]  /*13f0*/  UIADD3 UR11, UPT, UPT, -UR5, URZ, URZ ;  /* 0x000000ff050b7290 */ /* 0x000fc4000fffe1ff */
[----:B------:R-:W-:Y:S02]  /*1400*/  @!UP0 USHF.R.U32.HI UR8, URZ, UR9, UR8 ;  /* 0x00000009ff088299 */ /* 0x000fe40008011608 */
[----:B------:R-:W-:Y:S02]  /*1410*/  UIADD3 UR9, UPT, UPT, -UR7, URZ, URZ ;  /* 0x000000ff07097290 */ /* 0x000fe4000fffe1ff */
[----:B------:R-:W-:Y:S02]  /*1420*/  @!UP0 USEL UR8, UR5, UR8, !UP2 ;  /* 0x0000000805088287 */ /* 0x000fe4000d000000 */
[----:B------:R-:W-:Y:S02]  /*1430*/  UIMAD UR9, UR19, UR9, UR4 ;  /* 0x00000009130972a4 */ /* 0x000fe4000f8e0204 */
[----:B------:R-:W-:Y:S02]  /*1440*/  @!UP0 UIADD3 UR7, UPT, UPT, UR7, -UR8, URZ ;  /* 0x8000000807078290 */ /* 0x000fe4000fffe0ff */
[----:B------:R-:W-:-:S02]  /*1450*/  @!UP0 UIMAD UR6, UR9, UR6, UR8 ;  /* 0x00000006090682a4 */ /* 0x000fc4000f8e0208 */
[----:B------:R-:W-:Y:S02]  /*1460*/  @!UP0 UIMAD UR4, UR7, UR19, UR5 ;  /* 0x00000013070482a4 */ /* 0x000fe4000f8e0205 */
[----:B------:R-:W-:Y:S02]  /*1470*/  UIMAD UR26, UR20, UR11, UR26 ;  /* 0x0000000b141a72a4 */ /* 0x000fe4000f8e021a */
[----:B------:R-:W-:Y:S01]  /*1480*/  UIMAD UR27, UR4, UR14, UR10 ;  /* 0x0000000e041b72a4 */ /* 0x000fe2000f8e020a */
[----:B------:R-:W-:Y:S02]  /*1490*/  @!UP0 UMOV UR5, UR6 ;  /* 0x0000000600058c82 */ /* 0x000fe40008000000 */
[----:B------:R-:W-:-:S12]  /*14a0*/  UIMAD UR26, UR5, UR20, UR26 ;  /* 0x00000014051a72a4 */ /* 0x000fd8000f8e021a */
.L_x_18:
[----:B------:R-:W-:-:S09]  /*14b0*/  UISETP.NE.AND UP0, UPT, UR22, 0x1, UPT ;  /* 0x000000011600788c */ /* 0x000fd2000bf05270 */
[----:B------:R-:W-:Y:S05]  /*14c0*/  BRA.U UP0, `(.L_x_19) ;  /* 0x0000000100407547 */ /* 0x000fea000b800000 */
[----:B------:R-:W2:Y:S01]  /*14d0*/  LDCU.128 UR8, c[0x0][0xb10] ;  /* 0x00016200ff0877ac */ /* 0x000ea20008000c00 */
[----:B------:R-:W3:Y:S01]  /*14e0*/  LDCU UR12, c[0x0][0xb0c] ;  /* 0x00016180ff0c77ac */ /* 0x000ee20008000800 */
[----:B------:R-:W4:Y:S01]  /*14f0*/  LDCU UR13, c[0x0][0xb20] ;  /* 0x00016400ff0d77ac */ /* 0x000f220008000800 */
[----:B--2---:R-:W-:Y:S02]  /*1500*/  UIMAD.WIDE.U32 UR4, UR26, UR8, URZ ;  /* 0x000000081a0472a5 */ /* 0x004fe4000f8e00ff */
[----:B------:R-:W-:Y:S02]  /*1510*/  UIMAD.WIDE.U32 UR6, UR27, UR11, URZ ;  /* 0x0000000b1b0672a5 */ /* 0x000fe4000f8e00ff */
[----:B---3--:R-:W-:Y:S02]  /*1520*/  UISETP.NE.AND UP0, UPT, UR12, 0x1, UPT ;  /* 0x000000010c00788c */ /* 0x008fe4000bf05270 */
[----:B------:R-:W-:-:S03]  /*1530*/  USHF.R.U32.HI UR5, URZ, UR9, UR5 ;  /* 0x00000009ff057299 */ /* 0x000fc60008011605 */
[----:B------:R-:W-:Y:S01]  /*1540*/  UMOV UR4, UR7 ;  /* 0x0000000700047c82 */ /* 0x000fe20008000000 */
[----:B------:R-:W-:Y:S02]  /*1550*/  USEL UR5, UR26, UR5, !UP0 ;  /* 0x000000051a057287 */ /* 0x000fe4000c000000 */
[----:B------:R-:W-:Y:S02]  /*1560*/  UISETP.NE.AND UP0, UPT, UR10, 0x1, UPT ;  /* 0x000000010a00788c */ /* 0x000fe4000bf05270 */
[----:B----4-:R-:W-:-:S04]  /*1570*/  USHF.R.U32.HI UR4, URZ, UR13, UR4 ;  /* 0x0000000dff047299 */ /* 0x010fc80008011604 */
[----:B------:R-:W-:-:S04]  /*1580*/  USEL UR4, UR27, UR4, !UP0 ;  /* 0x000000041b047287 */ /* 0x000fc8000c000000 */
[----:B------:R-:W-:Y:S02]  /*1590*/  UIADD3 UR6, UPT, UPT, UR5, -UR4, URZ ;  /* 0x8000000405067290 */ /* 0x000fe4000fffe0ff */
[----:B------:R-:W-:Y:S02]  /*15a0*/  UIADD3 UR4, UPT, UPT, -UR5, UR4, URZ ;  /* 0x0000000405047290 */ /* 0x000fe4000fffe1ff */
[----:B------:R-:W-:Y:S02]  /*15b0*/  UIMAD UR27, UR6, UR10, UR27 ;  /* 0x0000000a061b72a4 */ /* 0x000fe4000f8e021b */
[----:B------:R-:W-:-:S12]  /*15c0*/  UIMAD UR26, UR4, UR12, UR26 ;  /* 0x0000000c041a72a4 */ /* 0x000fd8000f8e021a */
.L_x_19:
[----:B------:R-:W-:Y:S01]  /*15d0*/  UISETP.NE.AND UP0, UPT, UR18, 0x2, UPT ;  /* 0x000000021200788c */ /* 0x000fe2000bf05270 */
[----:B------:R-:W-:Y:S09]  /*15e0*/  BRA.U !UP6, `(.L_x_20) ;  /* 0x000000010e0c7547 */ /* 0x000ff2000b800000 */
[----:B------:R-:W-:Y:S01]  /*15f0*/  UCGABAR_WAIT ;  /* 0x0000000000007dc7 */ /* 0x000fe20008000000 */
[----:B------:R-:W-:Y:S01]  /*1600*/  CCTL.IVALL ;  /* 0x00000000ff00798f */ /* 0x000fe20002000000 */
[----:B------:R-:W-:Y:S05]  /*1610*/  BRA `(.L_x_21) ;  /* 0x0000000000047947 */ /* 0x000fea0003800000 */
.L_x_20:
[----:B------:R-:W-:Y:S06]  /*1620*/  BAR.SYNC.DEFER_BLOCKING 0x0 ;  /* 0x0000000000007b1d */ /* 0x000fec0000010000 */
.L_x_21:
[----:B------:R-:W-:Y:S05]  /*1630*/  BRA.U UP0, `(.L_x_22) ;  /* 0x0000001500707547 */ /* 0x000fea000b800000 */
[----:B------:R-:W2:Y:S01]  /*1640*/  LDCU UR6, c[0x0][0x38c] ;  /* 0x00007180ff0677ac */ /* 0x000ea20008000800 */
[----:B------:R-:W-:Y:S01]  /*1650*/  PLOP3.LUT P1, PT, PT, PT, UP3, 0x80, 0x8 ;  /* 0x000000000008781c */ /* 0x000fe20003f2f038 */
[----:B------:R-:W-:Y:S01]  /*1660*/  IMAD.MOV.U32 R12, RZ, RZ, 0x1 ;  /* 0x00000001ff0c7424 */ /* 0x000fe200078e00ff */
[----:B------:R-:W-:Y:S01]  /*1670*/  ISETP.EQ.OR P2, PT, R0, RZ, P3 ;  /* 0x000000ff0000720c */ /* 0x000fe20001f42670 */
[----:B------:R-:W-:Y:S01]  /*1680*/  UISETP.NE.AND UP1, UPT, UR18, URZ, UPT ;  /* 0x000000ff1200728c */ /* 0x000fe2000bf25270 */
[----:B------:R-:W-:Y:S01]  /*1690*/  PLOP3.LUT P1, PT, P1, PT, PT, 0x8, 0x80 ;  /* 0x000000000080781c */ /* 0x000fe20000f2e170 */
[----:B------:R-:W-:Y:S01]  /*16a0*/  USEL UR29, URZ, 0x1, UP5 ;  /* 0x00000001ff1d7887 */ /* 0x000fe2000a800000 */
[----:B------:R-:W-:Y:S01]  /*16b0*/  CS2R R10, SRZ ;  /* 0x00000000000a7805 */ /* 0x000fe2000001ff00 */
[----:B------:R-:W-:Y:S01]  /*16c0*/  IMAD.MOV.U32 R9, RZ, RZ, RZ ;  /* 0x000000ffff097224 */ /* 0x000fe200078e00ff */
[----:B------:R-:W3:Y:S01]  /*16d0*/  LDCU UR44, c[0x0][0x370] ;  /* 0x00006e00ff2c77ac */ /* 0x000ee20008000800 */
[----:B------:R-:W-:Y:S01]  /*16e0*/  IMAD.MOV.U32 R8, RZ, RZ, 0x1 ;  /* 0x00000001ff087424 */ /* 0x000fe200078e00ff */
[----:B------:R-:W4:Y:S01]  /*16f0*/  LDCU.64 UR38, c[0x0][0x348] ;  /* 0x00006900ff2677ac */ /* 0x000f220008000a00 */
[----:B------:R-:W-:-:S02]  /*1700*/  USHF.R.U32.HI UR48, URZ, 0x6, UR23 ;  /* 0x00000006ff307899 */ /* 0x000fc40008011617 */
[----:B--2---:R-:W-:Y:S02]  /*1710*/  UIADD3 UR5, UPT, UPT, UR6, 0x7f, URZ ;  /* 0x0000007f06057890 */ /* 0x004fe4000fffe0ff */
[----:B------:R-:W-:Y:S02]  /*1720*/  UIADD3 UR49, UPT, UPT, UR6, 0xfe, URZ ;  /* 0x000000fe06317890 */ /* 0x000fe4000fffe0ff */
[----:B------:R-:W-:Y:S01]  /*1730*/  USHF.R.S32.HI UR4, URZ, 0x1f, UR5 ;  /* 0x0000001fff047899 */ /* 0x000fe20008011405 */
[----:B------:R-:W2:Y:S03]  /*1740*/  LDCU UR43, c[0x0][0x374] ;  /* 0x00006e80ff2b77ac */ /* 0x000ea60008000800 */
[----:B------:R-:W-:Y:S02]  /*1750*/  ULEA.HI UR4, UR4, UR5, URZ, 0x7 ;  /* 0x0000000504047291 */ /* 0x000fe4000f8f38ff */
[----:B------:R-:W-:-:S02]  /*1760*/  USEL UR29, UR29, 0x2, UP1 ;  /* 0x000000021d1d7887 */ /* 0x000fc40008800000 */
[----:B------:R-:W-:Y:S02]  /*1770*/  USHF.R.S32.HI UR46, URZ, 0x7, UR4 ;  /* 0x00000007ff2e7899 */ /* 0x000fe40008011404 */
[----:B------:R-:W-:Y:S02]  /*1780*/  UIADD3 UR4, UPT, UPT, UR6, -0x1, URZ ;  /* 0xffffffff06047890 */ /* 0x000fe4000fffe0ff */
[----:B------:R-:W-:Y:S02]  /*1790*/  UISETP.LT.U32.AND UP0, UPT, UR46, 0x6, UPT ;  /* 0x000000062e00788c */ /* 0x000fe4000bf01070 */
[----:B------:R-:W-:Y:S02]  /*17a0*/  UISETP.GE.U32.AND UP2, UPT, UR4, -0xff, UPT ;  /* 0xffffff010400788c */ /* 0x000fe4000bf46070 */
[----:B------:R-:W-:Y:S01]  /*17b0*/  USEL UR45, UR46, 0x6, UP0 ;  /* 0x000000062e2d7887 */ /* 0x000fe20008000000 */
[----:B------:R-:W-:-:S03]  /*17c0*/  UMOV UR21, URZ ;  /* 0x000000ff00157c82 */ /* 0x000fc60008000000 */
[----:B------:R-:W-:Y:S02]  /*17d0*/  UIADD3 UR22, UPT, UPT, UR45, -0x1, URZ ;  /* 0xffffffff2d167890 */ /* 0x000fe4000fffe0ff */
[----:B------:R-:W-:-:S03]  /*17e0*/  UIADD3 UR47, UPT, UPT, UR46, -UR45, URZ ;  /* 0x8000002d2e2f7290 */ /* 0x000fc6000fffe0ff */
[----:B------:R-:W-:-:S04]  /*17f0*/  @UP2 UIADD3 UR22, UPT, UPT, UR45, URZ, URZ ;  /* 0x000000ff2d162290 */ /* 0x000fc8000fffe0ff */
[----:B--234-:R-:W-:-:S12]  /*1800*/  UIADD3 UR22, UPT, UPT, UR22, 0x1, URZ ;  /* 0x0000000116167890 */ /* 0x01cfd8000fffe0ff */
.L_x_42:
[----:B------:R-:W-:Y:S01]  /*1810*/  UISETP.NE.AND UP0, UPT, UR54, URZ, UPT ;  /* 0x000000ff3600728c */ /* 0x000fe2000bf05270 */
[----:B------:R-:W2:Y:S08]  /*1820*/  S2UR UR54, SR_CgaCtaId ;  /* 0x00000000003679c3 */ /* 0x000eb00000008800 */
[----:B------:R-:W-:Y:S05]  /*1830*/  BRA.U UP0, `(.L_x_23) ;  /* 0x0000000100347547 */ /* 0x000fea000b800000 */
[----:B------:R-:W3:Y:S01]  /*1840*/  S2R R0, SR_CgaCtaId ;  /* 0x0000000000007919 */ /* 0x000ee20000008800 */
[----:B------:R-:W-:-:S04]  /*1850*/  MOV R2, 0x400 ;  /* 0x0000040000027802 */ /* 0x000fc80000000f00 */
[----:B---3--:R-:W-:Y:S02]  /*1860*/  LEA R0, R0, R2, 0x18 ;  /* 0x0000000200007211 */ /* 0x008fe400078ec0ff */
[----:B------:R-:W-:-:S03]  /*1870*/  SHF.L.U32 R2, R8, 0x1f, RZ ;  /* 0x0000001f08027819 */ /* 0x000fc600000006ff */
[----:B------:R-:W-:-:S04]  /*1880*/  IMAD R0, R9, 0x8, R0 ;  /* 0x0000000809007824 */ /* 0x000fc800078e0200 */
[----:B------:R-:W3:Y:S02]  /*1890*/  SYNCS.PHASECHK.TRANS64.TRYWAIT P0, [R0+URZ+0x110], R2 ;  /* 0x00011002000075a7 */ /* 0x000ee400080011ff */
[----:B---3--:R-:W-:Y:S05]  /*18a0*/  @!P0 BRA `(.L_x_24) ;  /* 0x0000006000648947 */ /* 0x008fea0003800000 */
.L_x_124:
[----:B------:R-:W-:Y:S01]  /*18b0*/  VIADD R9, R9, 0x1 ;  /* 0x0000000109097836 */ /* 0x000fe20000000000 */
[----:B------:R3:W-:Y:S04]  /*18c0*/  SYNCS.ARRIVE.TRANS64.A1T0 RZ, [R0+URZ+0x100], RZ ;  /* 0x000100ff00ff79a7 */ /* 0x0007e800081000ff */
[----:B------:R-:W-:-:S04]  /*18d0*/  ISETP.NE.AND P0, PT, R9, 0x2, PT ;  /* 0x000000020900780c */ /* 0x000fc80003f05270 */
[----:B------:R-:W-:Y:S02]  /*18e0*/  SEL R9, R9, RZ, P0 ;  /* 0x000000ff09097207 */ /* 0x000fe40000000000 */
[----:B---3--:R-:W-:-:S04]  /*18f0*/  SEL R0, RZ, 0x1, P0 ;  /* 0x00000001ff007807 */ /* 0x008fc80000000000 */
[----:B------:R-:W-:-:S07]  /*1900*/  LOP3.LUT R8, R8, R0, RZ, 0x3c, !PT ;  /* 0x0000000008087212 */ /* 0x000fce00078e3cff */
.L_x_23:
[----:B------:R-:W-:Y:S01]  /*1910*/  UMOV UR13, 0x400 ;  /* 0x00000400000d7882 */ /* 0x000fe20000000000 */
[----:B------:R-:W-:Y:S01]  /*1920*/  SHF.L.U32 R0, R12, 0x1f, RZ ;  /* 0x0000001f0c007819 */ /* 0x000fe200000006ff */
[----:B--2---:R-:W-:Y:S02]  /*1930*/  ULEA UR13, UR54, UR13, 0x18 ;  /* 0x0000000d360d7291 */ /* 0x004fe4000f8ec0ff */
[----:B------:R-:W-:Y:S02]  /*1940*/  UISETP.GE.U32.AND UP0, UPT, UR49, 0xff, UPT ;  /* 0x000000ff3100788c */ /* 0x000fe4000bf06070 */
[----:B------:R-:W-:Y:S02]  /*1950*/  ULEA UR4, UR21, UR13, 0x3 ;  /* 0x0000000d15047291 */ /* 0x000fe4000f8e18ff */
[----:B------:R-:W-:Y:S02]  /*1960*/  USHF.L.U32 UR35, UR26, 0x6, URZ ;  /* 0x000000061a237899 */ /* 0x000fe400080006ff */
[----:B------:R-:W-:Y:S01]  /*1970*/  ULEA UR19, UR27, UR48, 0x6 ;  /* 0x000000301b137291 */ /* 0x000fe2000f8e30ff */
[----:B------:R-:W-:-:S04]  /*1980*/  UMOV UR14, URZ ;  /* 0x000000ff000e7c82 */ /* 0x000fc80008000000 */
[----:B------:R2:W3:Y:S01]  /*1990*/  SYNCS.PHASECHK.TRANS64.TRYWAIT P0, [UR4+0x30], R0 ;  /* 0x00003000ff0075a7 */ /* 0x0004e20008001104 */
[----:B------:R-:W-:Y:S06]  /*19a0*/  BRA.U !UP0, `(.L_x_25) ;  /* 0x0000000108f07547 */ /* 0x000fec000b800000 */
[----:B------:R-:W-:Y:S01]  /*19b0*/  UMOV UR15, URZ ;  /* 0x000000ff000f7c82 */ /* 0x000fe20008000000 */
[----:B------:R-:W-:-:S05]  /*19c0*/  UMOV UR4, UR21 ;  /* 0x0000001500047c82 */ /* 0x000fca0008000000 */
.L_x_31:
[----:B------:R-:W-:Y:S01]  /*19d0*/  ULEA UR33, UR4, UR13, 0x3 ;  /* 0x0000000d04217291 */ /* 0x000fe2000f8e18ff */
[----:B---3--:R-:W-:Y:S01]  /*19e0*/  @!P3 MOV R2, 0x8000 ;  /* 0x000080000002b802 */ /* 0x008fe20000000f00 */
[----:B-1-3--:R-:W-:Y:S10]  /*19f0*/  @P0 BRA `(.L_x_26) ;  /* 0x00000000000c0947 */ /* 0x00aff40003800000 */
[----:B------:R-:W-:-:S04]  /*1a00*/  SHF.L.U32 R3, R12, 0x1f, RZ ;  /* 0x0000001f0c037819 */ /* 0x000fc800000006ff */
[----:B------:R-:W3:Y:S02]  /*1a10*/  SYNCS.PHASECHK.TRANS64.TRYWAIT P0, [UR33+0x30], R3 ;  /* 0x00003003ff0075a7 */ /* 0x000ee40008001121 */
[----:B---3--:R-:W-:Y:S05]  /*1a20*/  @!P0 BRA `(.L_x_27) ;  /* 0x0000006000188947 */ /* 0x008fea0003800000 */
.L_x_26:
[----:B------:R3:W-:Y:S01]  /*1a30*/  @!P3 SYNCS.ARRIVE.TRANS64 RZ, [UR33], R2 ;  /* 0x00000002ffffb9a7 */ /* 0x0007e20008000021 */
[----:B------:R-:W-:-:S04]  /*1a40*/  ULOP3.LUT UR5, UR29, 0x2, URZ, 0xfc, !UPT ;  /* 0x000000021d057892 */ /* 0x000fc8000f8efcff */
[----:B------:R-:W-:-:S09]  /*1a50*/  UISETP.NE.AND UP0, UPT, UR5, 0x2, UPT ;  /* 0x000000020500788c */ /* 0x000fd2000bf05270 */
[----:B------:R-:W-:Y:S05]  /*1a60*/  BRA.U UP0, `(.L_x_28) ;  /* 0x0000000100047547 */ /* 0x000fea000b800000 */
[----:B-1----:R-:W-:Y:S05]  /*1a70*/  BPT.TRAP 0x1 ;  /* 0x000000040000795c */ /* 0x002fea0000300000 */
.L_x_28:
[----:B------:R-:W-:Y:S04]  /*1a80*/  BSSY.RECONVERGENT B0, `(.L_x_29) ;  /* 0x0000003000007945 */ /* 0x000fe80003800200 */
[----:B------:R-:W-:Y:S05]  /*1a90*/  @P2 BRA `(.L_x_30) ;  /* 0x0000000000042947 */ /* 0x000fea0003800000 */
[----:B-1----:R-:W-:Y:S05]  /*1aa0*/  BPT.TRAP 0x1 ;  /* 0x000000040000795c */ /* 0x002fea0000300000 */
.L_x_30:
[----:B-1----:R-:W-:Y:S05]  /*1ab0*/  BSYNC.RECONVERGENT B0 ;  /* 0x0000000000007941 */ /* 0x002fea0003800200 */
.L_x_29:
[----:B------:R-:W-:Y:S02]  /*1ac0*/  UIADD3 UR5, UPT, UPT, UR4, 0x1, URZ ;  /* 0x0000000104057890 */ /* 0x000fe4000fffe0ff */
[----:B------:R-:W-:Y:S02]  /*1ad0*/  ULEA UR24, UR4, UR13, 0xe ;  /* 0x0000000d04187291 */ /* 0x000fe4000f8e70ff */
[----:B------:R-:W-:Y:S02]  /*1ae0*/  UISETP.NE.AND UP0, UPT, UR5, 0x6, UPT ;  /* 0x000000060500788c */ /* 0x000fe4000bf05270 */
[----:B------:R-:W-:Y:S02]  /*1af0*/  ULEA UR8, UR4, UR23, 0xd ;  /* 0x0000001704087291 */ /* 0x000fe4000f8e68ff */
[----:B------:R-:W-:Y:S02]  /*1b00*/  USEL UR6, URZ, 0x1, UP0 ;  /* 0x00000001ff067887 */ /* 0x000fe40008000000 */
[----:B------:R-:W-:-:S02]  /*1b10*/  USEL UR21, UR5, URZ, UP0 ;  /* 0x000000ff05157287 */ /* 0x000fc40008000000 */
[----:B------:R-:W-:Y:S02]  /*1b20*/  UIADD3 UR4, UP0, UPT, UR38, 0x180, URZ ;  /* 0x0000018026047890 */ /* 0x000fe4000ff1e0ff */
[----:B------:R-:W-:Y:S01]  /*1b30*/  ULEA UR5, UR21, UR13, 0x3 ;  /* 0x0000000d15057291 */ /* 0x000fe2000f8e18ff */
[----:B------:R-:W-:Y:S01]  /*1b40*/  LOP3.LUT R12, R12, UR6, RZ, 0x3c, !PT ;  /* 0x000000060c0c7c12 */ /* 0x000fe2000f8e3cff */
[----:B------:R-:W-:Y:S02]  /*1b50*/  USHF.L.U32 UR34, UR15, 0x7, URZ ;  /* 0x000000070f227899 */ /* 0x000fe400080006ff */
[----:B------:R-:W-:Y:S01]  /*1b60*/  UIADD3 UR15, UPT, UPT, UR15, 0x1, URZ ;  /* 0x000000010f0f7890 */ /* 0x000fe2000fffe0ff */
[----:B--2---:R-:W-:Y:S01]  /*1b70*/  SHF.L.U32 R0, R12, 0x1f, RZ ;  /* 0x0000001f0c007819 */ /* 0x004fe200000006ff */
[----:B------:R-:W-:Y:S02]  /*1b80*/  UIADD3 UR6, UP1, UPT, UR38, 0x80, URZ ;  /* 0x0000008026067890 */ /* 0x000fe4000ff3e0ff */
[----:B------:R-:W-:Y:S01]  /*1b90*/  ULEA UR8, UR8, UR13, 0x1 ;  /* 0x0000000d08087291 */ /* 0x000fe2000f8e08ff */
[----:B------:R4:W1:Y:S01]  /*1ba0*/  SYNCS.PHASECHK.TRANS64.TRYWAIT P0, [UR5+0x30], R0 ;  /* 0x00003000ff0075a7 */ /* 0x0008620008001105 */
[----:B------:R-:W-:-:S02]  /*1bb0*/  UIADD3.X UR5, UPT, UPT, URZ, UR39, URZ, UP0, !UPT ;  /* 0x00000027ff057290 */ /* 0x000fc400087fe4ff */
[----:B------:R-:W-:Y:S02]  /*1bc0*/  UISETP.NE.AND UP0, UPT, UR15, UR22, UPT ;  /* 0x000000160f00728c */ /* 0x000fe4000bf05270 */
[----:B------:R-:W-:Y:S02]  /*1bd0*/  UIADD3.X UR7, UPT, UPT, URZ, UR39, URZ, UP1, !UPT ;  /* 0x00000027ff077290 */ /* 0x000fe40008ffe4ff */
[----:B------:R-:W-:Y:S02]  /*1be0*/  UIADD3 UR32, UPT, UPT, UR24, 0x3400, URZ ;  /* 0x0000340018207890 */ /* 0x000fe4000fffe0ff */
[----:B------:R-:W-:Y:S02]  /*1bf0*/  UIADD3 UR26, UPT, UPT, UR34, 0x40, URZ ;  /* 0x00000040221a7890 */ /* 0x000fe4000fffe0ff */
[----:B------:R-:W-:Y:S02]  /*1c00*/  UIADD3 UR24, UPT, UPT, UR24, 0x5400, URZ ;  /* 0x0000540018187890 */ /* 0x000fe4000fffe0ff */
[----:B------:R-:W-:-:S02]  /*1c10*/  UIADD3 UR16, UPT, UPT, UR8, 0x1b400, URZ ;  /* 0x0001b40008107890 */ /* 0x000fc4000fffe0ff */
[----:B------:R-:W-:Y:S01]  /*1c20*/  UIADD3 UR8, UPT, UPT, UR8, 0x1d400, URZ ;  /* 0x0001d40008087890 */ /* 0x000fe2000fffe0ff */
[----:B------:R-:W-:Y:S01]  /*1c30*/  UMOV UR30, 0x0 ;  /* 0x00000000001e7882 */ /* 0x000fe20000000000 */
[----:B------:R-:W-:Y:S01]  /*1c40*/  UMOV UR31, 0x10000000 ;  /* 0x10000000001f7882 */ /* 0x000fe20000000000 */
[----:B------:R-:W-:Y:S01]  /*1c50*/  UMOV UR25, UR33 ;  /* 0x0000002100197c82 */ /* 0x000fe20008000000 */
[----:B------:R-:W-:Y:S01]  /*1c60*/  UMOV UR27, UR35 ;  /* 0x00000023001b7c82 */ /* 0x000fe20008000000 */
[----:B------:R-:W-:Y:S01]  /*1c70*/  UMOV UR28, UR36 ;  /* 0x00000024001c7c82 */ /* 0x000fe20008000000 */
[----:B------:R-:W-:Y:S01]  /*1c80*/  UMOV UR14, 0x30000 ;  /* 0x00030000000e7882 */ /* 0x000fe20000000000 */
[----:B------:R-:W-:Y:S01]  /*1c90*/  UMOV UR17, UR33 ;  /* 0x0000002100117c82 */ /* 0x000fe20008000000 */
[----:B------:R-:W-:Y:S01]  /*1ca0*/  UMOV UR20, UR36 ;  /* 0x0000002400147c82 */ /* 0x000fe20008000000 */
[----:B------:R-:W-:Y:S01]  /*1cb0*/  UMOV UR18, UR34 ;  /* 0x0000002200127c82 */ /* 0x000fe20008000000 */
[----:B------:R-:W-:Y:S01]  /*1cc0*/  UTMALDG.3D [UR32], [UR6], desc[UR30] ;  /* 0x00001e20060075b4 */ /* 0x000fe20008011000 */
[----:B------:R-:W-:Y:S01]  /*1cd0*/  UMOV UR11, UR19 ;  /* 0x00000013000b7c82 */ /* 0x000fe20008000000 */
[----:B------:R-:W-:Y:S01]  /*1ce0*/  UMOV UR12, UR36 ;  /* 0x00000024000c7c82 */ /* 0x000fe20008000000 */
[----:B------:R-:W-:Y:S01]  /*1cf0*/  UMOV UR9, UR33 ;  /* 0x0000002100097c82 */ /* 0x000fe20008000000 */
[----:B------:R-:W-:Y:S01]  /*1d00*/  UMOV UR10, UR26 ;  /* 0x0000001a000a7c82 */ /* 0x000fe20008000000 */
[----:B------:R-:W-:Y:S01]  /*1d10*/  UTMALDG.3D [UR24], [UR6], desc[UR30] ;  /* 0x00001e18060075b4 */ /* 0x000fe20008011000 */
[----:B------:R-:W-:Y:S01]  /*1d20*/  UTMALDG.3D.MULTICAST [UR16], [UR4], UR14, desc[UR30] ;  /* 0x00001e10040073b4 */ /* 0x000fe2000801180e */
[----:B------:R2:W-:Y:S02]  /*1d30*/  UTMALDG.3D.MULTICAST [UR8], [UR4], UR14, desc[UR30] ;  /* 0x00001e08040073b4 */ /* 0x0005e4000801180e */
[----:B--2---:R-:W-:Y:S01]  /*1d40*/  UMOV UR14, UR22 ;  /* 0x00000016000e7c82 */ /* 0x004fe20008000000 */
[----:B------:R-:W-:Y:S01]  /*1d50*/  UMOV UR4, UR21 ;  /* 0x0000001500047c82 */ /* 0x000fe20008000000 */
[----:B----4-:R-:W-:Y:S05]  /*1d60*/  BRA.U UP0, `(.L_x_31) ;  /* 0xfffffffd00187547 */ /* 0x010fea000b83ffff */
.L_x_25:
[----:B------:R-:W-:Y:S01]  /*1d70*/  ULEA UR4, UR21, UR13, 0x3 ;  /* 0x0000000d15047291 */ /* 0x000fe2000f8e18ff */
[----:B--2---:R-:W-:Y:S01]  /*1d80*/  SHF.L.U32 R0, R12, 0x1f, RZ ;  /* 0x0000001f0c007819 */ /* 0x004fe200000006ff */
[----:B------:R-:W-:Y:S01]  /*1d90*/  @!P1 SYNCS.ARRIVE.TRANS64.A1T0 RZ, [UR13+0x98], RZ ;  /* 0x000098ffffff99a7 */ /* 0x000fe2000810000d */
[----:B------:R-:W-:-:S06]  /*1da0*/  UISETP.GT.AND UP0, UPT, UR46, UR45, UPT ;  /* 0x0000002d2e00728c */ /* 0x000fcc000bf04270 */
[----:B-1-3--:R1:W2:Y:S03]  /*1db0*/  SYNCS.PHASECHK.TRANS64.TRYWAIT P0, [UR4+0x30], R0 ;  /* 0x00003000ff0075a7 */ /* 0x00a2a60008001104 */
[----:B------:R-:W-:Y:S05]  /*1dc0*/  BRA.U !UP0, `(.L_x_32) ;  /* 0x0000000108ec7547 */ /* 0x000fea000b800000 */
[----:B------:R-:W-:Y:S01]  /*1dd0*/  UIADD3 UR15, UPT, UPT, UR47, UR14, URZ ;  /* 0x0000000e2f0f7290 */ /* 0x000fe2000fffe0ff */
[----:B------:R-:W-:-:S11]  /*1de0*/  UMOV UR4, UR21 ;  /* 0x0000001500047c82 */ /* 0x000fd60008000000 */
.L_x_38:
[----:B------:R-:W-:Y:S01]  /*1df0*/  ULEA UR33, UR4, UR13, 0x3 ;  /* 0x0000000d04217291 */ /* 0x000fe2000f8e18ff */
[----:B--2---:R-:W-:Y:S01]  /*1e00*/  @!P3 MOV R2, 0x8000 ;  /* 0x000080000002b802 */ /* 0x004fe20000000f00 */
[----:B--2-4-:R-:W-:Y:S10]  /*1e10*/  @P0 BRA `(.L_x_33) ;  /* 0x00000000000c0947 */ /* 0x014ff40003800000 */
[----:B------:R-:W-:-:S04]  /*1e20*/  SHF.L.U32 R3, R12, 0x1f, RZ ;  /* 0x0000001f0c037819 */ /* 0x000fc800000006ff */
[----:B------:R-:W2:Y:S02]  /*1e30*/  SYNCS.PHASECHK.TRANS64.TRYWAIT P0, [UR33+0x30], R3 ;  /* 0x00003003ff0075a7 */ /* 0x000ea40008001121 */
[----:B--2---:R-:W-:Y:S05]  /*1e40*/  @!P0 BRA `(.L_x_34) ;  /* 0x0000005c00288947 */ /* 0x004fea0003800000 */
.L_x_33:
[----:B------:R2:W-:Y:S01]  /*1e50*/  @!P3 SYNCS.ARRIVE.TRANS64 RZ, [UR33], R2 ;  /* 0x00000002ffffb9a7 */ /* 0x0005e20008000021 */
[----:B------:R-:W-:-:S04]  /*1e60*/  ULOP3.LUT UR5, UR29, 0x2, URZ, 0xfc, !UPT ;  /* 0x000000021d057892 */ /* 0x000fc8000f8efcff */
[----:B------:R-:W-:-:S09]  /*1e70*/  UISETP.NE.AND UP0, UPT, UR5, 0x2, UPT ;  /* 0x000000020500788c */ /* 0x000fd2000bf05270 */
[----:B------:R-:W-:Y:S05]  /*1e80*/  BRA.U UP0, `(.L_x_35) ;  /* 0x0000000100047547 */ /* 0x000fea000b800000 */
[----:B------:R-:W-:Y:S05]  /*1e90*/  BPT.TRAP 0x1 ;  /* 0x000000040000795c */ /* 0x000fea0000300000 */
.L_x_35:
[----:B------:R-:W-:Y:S04]  /*1ea0*/  BSSY.RECONVERGENT B0, `(.L_x_36) ;  /* 0x0000003000007945 */ /* 0x000fe80003800200 */
[----:B------:R-:W-:Y:S05]  /*1eb0*/  @P2 BRA `(.L_x_37) ;  /* 0x0000000000042947 */ /* 0x000fea0003800000 */
[----:B------:R-:W-:Y:S05]  /*1ec0*/  BPT.TRAP 0x1 ;  /* 0x000000040000795c */ /* 0x000fea0000300000 */
.L_x_37:
[----:B------:R-:W-:Y:S05]  /*1ed0*/  BSYNC.RECONVERGENT B0 ;  /* 0x0000000000007941 */ /* 0x000fea0003800200 */
.L_x_36:
        /* <DEDUP_REMOVED lines=11> */
[----:B-1----:R-:W-:Y:S01]  /*1f90*/  SHF.L.U32 R0, R12, 0x1f, RZ ;  /* 0x0000001f0c007819 */ /* 0x002fe200000006ff */
[----:B------:R-:W-:Y:S02]  /*1fa0*/  UIADD3 UR6, UP1, UPT, UR38, 0x80, URZ ;  /* 0x0000008026067890 */ /* 0x000fe4000ff3e0ff */
[----:B------:R-:W-:Y:S01]  /*1fb0*/  ULEA UR8, UR8, UR13, 0x1 ;  /* 0x0000000d08087291 */ /* 0x000fe2000f8e08ff */
[----:B------:R3:W4:Y:S01]  /*1fc0*/  SYNCS.PHASECHK.TRANS64.TRYWAIT P0, [UR5+0x30], R0 ;  /* 0x00003000ff0075a7 */ /* 0x0007220008001105 */
        /* <DEDUP_REMOVED lines=16> */
[----:B------:R-:W-:Y:S01]  /*20d0*/  UTMALDG.3D [UR32], [UR6], desc[UR30] ;  /* 0x00001e20060075b4 */ /* 0x000fe20008011000 */
[----:B------:R-:W-:Y:S01]  /*20e0*/  UMOV UR18, UR34 ;  /* 0x0000002200127c82 */ /* 0x000fe20008000000 */
[----:B------:R-:W-:Y:S01]  /*20f0*/  UMOV UR11, UR19 ;  /* 0x00000013000b7c82 */ /* 0x000fe20008000000 */
[----:B------:R-:W-:Y:S01]  /*2100*/  UMOV UR12, UR36 ;  /* 0x00000024000c7c82 */ /* 0x000fe20008000000 */
[----:B------:R-:W-:Y:S01]  /*2110*/  UMOV UR9, UR33 ;  /* 0x0000002100097c82 */ /* 0x000fe20008000000 */
[----:B------:R-:W-:Y:S01]  /*2120*/  UMOV UR10, UR26 ;  /* 0x0000001a000a7c82 */ /* 0x000fe20008000000 */
[----:B------:R-:W-:Y:S01]  /*2130*/  UTMALDG.3D [UR24], [UR6], desc[UR30] ;  /* 0x00001e18060075b4 */ /* 0x000fe20008011000 */
[----:B------:R-:W-:Y:S01]  /*2140*/  UTMALDG.3D.MULTICAST [UR16], [UR4], UR37, desc[UR30] ;  /* 0x00001e10040073b4 */ /* 0x000fe20008011825 */
[----:B------:R1:W-:Y:S02]  /*2150*/  UTMALDG.3D.MULTICAST [UR8], [UR4], UR37, desc[UR30] ;  /* 0x00001e08040073b4 */ /* 0x0003e40008011825 */
[----:B-1----:R-:W-:Y:S01]  /*2160*/  UMOV UR4, UR21 ;  /* 0x0000001500047c82 */ /* 0x002fe20008000000 */
[----:B---3--:R-:W-:Y:S05]  /*2170*/  BRA.U UP0, `(.L_x_38) ;  /* 0xfffffffd001c7547 */ /* 0x008fea000b83ffff */
.L_x_32:
[C---:B------:R-:W-:Y:S01]  /*2180*/  LEA R3, R11.reuse, UR13, 0x3 ;  /* 0x0000000d0b037c11 */ /* 0x040fe2000f8e18ff */
[----:B------:R-:W-:Y:S01]  /*2190*/  NOP ;  /* 0x0000000000007918 */ /* 0x000fe20000000000 */
[----:B-1----:R-:W-:Y:S02]  /*21a0*/  SHF.L.U32 R0, R10, 0x1f, RZ ;  /* 0x0000001f0a007819 */ /* 0x002fe400000006ff */
[----:B------:R-:W-:Y:S02]  /*21b0*/  LEA R4, R11, UR13, 0x4 ;  /* 0x0000000d0b047c11 */ /* 0x000fe4000f8e20ff */
[----:B--2-4-:R-:W1:Y:S02]  /*21c0*/  SYNCS.PHASECHK.TRANS64.TRYWAIT P0, [R3+URZ+0xa0], R0 ;  /* 0x0000a000030075a7 */ /* 0x014e6400080011ff */
[----:B-1----:R-:W-:Y:S05]  /*21d0*/  @!P0 BRA `(.L_x_39) ;  /* 0x00000058005c8947 */ /* 0x002fea0003800000 */
.L_x_127:
[----:B------:R-:W2:Y:S01]  /*21e0*/  LDS.128 R4, [R4+0x130] ;  /* 0x0001300004047984 */ /* 0x000ea20000000c00 */
[----:B------:R-:W-:Y:S01]  /*21f0*/  UISETP.GE.AND UP0, UPT, UR42, 0x1, UPT ;  /* 0x000000012a00788c */ /* 0x000fe2000bf06270 */
[----:B------:R-:W-:Y:S01]  /*2200*/  @!PT LDS RZ, [RZ] ;  /* 0x00000000fffff984 */ /* 0x000fe20000000800 */
[----:B------:R-:W-:Y:S01]  /*2210*/  @!PT LDS RZ, [RZ] ;  /* 0x00000000fffff984 */ /* 0x000fe20000000800 */
[----:B------:R-:W-:Y:S01]  /*2220*/  @!PT LDS RZ, [RZ] ;  /* 0x00000000fffff984 */ /* 0x000fe20000000800 */
[----:B------:R-:W-:Y:S01]  /*2230*/  @!PT LDS RZ, [RZ] ;  /* 0x00000000fffff984 */ /* 0x000fe20000000800 */
[----:B------:R3:W-:Y:S06]  /*2240*/  MEMBAR.ALL.CTA ;  /* 0x0000000000007992 */ /* 0x0007ec0000008000 */
[----:B---3--:R-:W3:Y:S01]  /*2250*/  FENCE.VIEW.ASYNC.S ;  /* 0x00000000000073c6 */ /* 0x008ee20000000000 */
[----:B--2---:R-:W-:-:S13]  /*2260*/  LOP3.LUT P0, RZ, R6, 0x1, RZ, 0xc0, !PT ;  /* 0x0000000106ff7812 */ /* 0x004fda000780c0ff */
[----:B---3--:R-:W-:Y:S01]  /*2270*/  VOTEU.ANY UP1, P0 ;  /* 0x0000000000ff7886 */ /* 0x008fe20000020100 */
[----:B------:R-:W-:-:S13]  /*2280*/  PLOP3.LUT P0, PT, PT, PT, UP1, 0x80, 0x8 ;  /* 0x000000000008781c */ /* 0x000fda0003f0f018 */
[----:B-1----:R-:W-:Y:S02]  /*2290*/  @P0 LOP3.LUT R0, R5, 0xffff, RZ, 0xc0, !PT ;  /* 0x0000ffff05000812 */ /* 0x002fe400078ec0ff */
[----:B------:R-:W-:Y:S02]  /*22a0*/  @P0 MOV R2, R4 ;  /* 0x0000000400020202 */ /* 0x000fe40000000f00 */
[----:B------:R-:W-:Y:S01]  /*22b0*/  @P0 R2UR UR5, R0 ;  /* 0x00000000000502ca */ /* 0x000fe200000e0000 */
[----:B------:R-:W-:Y:S01]  /*22c0*/  VIADD R0, R3, 0xb0 ;  /* 0x000000b003007836 */ /* 0x000fe20000000000 */
[----:B------:R-:W-:Y:S02]  /*22d0*/  @P0 SHF.R.U32.HI R4, RZ, 0x10, R5 ;  /* 0x00000010ff040819 */ /* 0x000fe40000011605 */
[----:B------:R-:W-:Y:S02]  /*22e0*/  @P0 R2UR UR6, R2 ;  /* 0x00000000020602ca */ /* 0x000fe400000e0000 */
[----:B------:R-:W-:-:S02]  /*22f0*/  PRMT R0, RZ, 0x654, R0 ;  /* 0x00000654ff007816 */ /* 0x000fc40000000000 */
[----:B------:R-:W-:Y:S02]  /*2300*/  @P0 R2UR UR4, R4 ;  /* 0x00000000040402ca */ /* 0x000fe400000e0000 */
[----:B------:R1:W-:Y:S03]  /*2310*/  SYNCS.ARRIVE.TRANS64.RED.A1T0 RZ, [R0+URZ], RZ ;  /* 0x000000ff00ff79a7 */ /* 0x0003e600081004ff */
[----:B------:R-:W-:-:S04]  /*2320*/  @UP1 UMOV UR40, UR5 ;  /* 0x0000000500281c82 */ /* 0x000fc80008000000 */
[----:B------:R-:W-:-:S04]  /*2330*/  @UP1 UMOV UR41, UR6 ;  /* 0x0000000600291c82 */ /* 0x000fc80008000000 */
[----:B------:R-:W-:Y:S01]  /*2340*/  @UP1 UMOV UR36, UR4 ;  /* 0x0000000400241c82 */ /* 0x000fe20008000000 */
[----:B------:R-:W-:Y:S05]  /*2350*/  BRA.U !UP0, `(.L_x_40) ;  /* 0x0000000108d47547 */ /* 0x000fea000b800000 */
[----:B------:R-:W2:Y:S01]  /*2360*/  LDCU.128 UR16, c[0x0][0xb10] ;  /* 0x00016200ff1077ac */ /* 0x000ea20008000c00 */
[----:B------:R-:W3:Y:S01]  /*2370*/  LDCU UR12, c[0x0][0xb20] ;  /* 0x00016400ff0c77ac */ /* 0x000ee20008000800 */
[----:B------:R-:W4:Y:S01]  /*2380*/  LDCU UR20, c[0x0][0xb0c] ;  /* 0x00016180ff1477ac */ /* 0x000f220008000800 */
[----:B------:R-:W1:Y:S01]  /*2390*/  LDCU.64 UR8, c[0x0][0xb28] ;  /* 0x00016500ff0877ac */ /* 0x000e620008000a00 */
[----:B------:R-:W-:Y:S02]  /*23a0*/  UISETP.NE.AND UP3, UPT, UR42, 0x1, UPT ;  /* 0x000000012a00788c */ /* 0x000fe4000bf65270 */
[----:B--2---:R-:W-:Y:S02]  /*23b0*/  UIMAD.WIDE.U32 UR6, UR43, UR19, URZ ;  /* 0x000000132b0672a5 */ /* 0x004fe4000f8e00ff */
[----:B------:R-:W-:Y:S02]  /*23c0*/  UIMAD.WIDE.U32 UR4, UR44, UR16, URZ ;  /* 0x000000102c0472a5 */ /* 0x000fe4000f8e00ff */
[----:B------:R-:W-:-:S02]  /*23d0*/  UISETP.NE.AND UP0, UPT, UR18, 0x1, UPT ;  /* 0x000000011200788c */ /* 0x000fc4000bf05270 */
[----:B------:R-:W-:Y:S01]  /*23e0*/  UIMAD.WIDE.U32 UR24, UR40, UR19, URZ ;  /* 0x00000013281872a5 */ /* 0x000fe2000f8e00ff */
[----:B------:R-:W-:Y:S02]  /*23f0*/  UMOV UR6, UR7 ;  /* 0x0000000700067c82 */ /* 0x000fe40008000000 */
[----:B------:R-:W-:Y:S01]  /*2400*/  UMOV UR4, UR5 ;  /* 0x0000000500047c82 */ /* 0x000fe20008000000 */
[----:B---3--:R-:W-:Y:S02]  /*2410*/  USHF.R.U32.HI UR6, URZ, UR12, UR6 ;  /* 0x0000000cff067299 */ /* 0x008fe40008011606 */
[----:B----4-:R-:W-:Y:S02]  /*2420*/  UISETP.NE.AND UP2, UPT, UR20, 0x1, UPT ;  /* 0x000000011400788c */ /* 0x010fe4000bf45270 */
[----:B------:R-:W-:Y:S02]  /*2430*/  USHF.R.U32.HI UR4, URZ, UR17, UR4 ;  /* 0x00000011ff047299 */ /* 0x000fe40008011604 */
[----:B------:R-:W-:-:S02]  /*2440*/  USEL UR5, UR43, UR6, !UP0 ;  /* 0x000000062b057287 */ /* 0x000fc4000c000000 */
[----:B------:R-:W-:Y:S02]  /*2450*/  USEL UR6, UR44, UR4, !UP2 ;  /* 0x000000042c067287 */ /* 0x000fe4000d000000 */
[----:B-1----:R-:W-:Y:S01]  /*2460*/  UIMAD.WIDE.U32 UR10, UR5, UR8, URZ ;  /* 0x00000008050a72a5 */ /* 0x002fe2000f8e00ff */
[----:B------:R-:W-:Y:S01]  /*2470*/  UMOV UR4, UR25 ;  /* 0x0000001900047c82 */ /* 0x000fe20008000000 */
[----:B------:R-:W-:Y:S02]  /*2480*/  UIMAD.WIDE.U32 UR14, UR41, UR16, URZ ;  /* 0x00000010290e72a5 */ /* 0x000fe4000f8e00ff */
[----:B------:R-:W-:-:S03]  /*2490*/  UIMAD.WIDE.U32 UR24, UR6, UR8, URZ ;  /* 0x00000008061872a5 */ /* 0x000fc6000f8e00ff */
[----:B------:R-:W-:Y:S01]  /*24a0*/  UMOV UR10, UR11 ;  /* 0x0000000b000a7c82 */ /* 0x000fe20008000000 */
[----:B------:R-:W-:Y:S02]  /*24b0*/  USHF.R.U32.HI UR4, URZ, UR12, UR4 ;  /* 0x0000000cff047299 */ /* 0x000fe40008011604 */
[----:B------:R-:W-:Y:S01]  /*24c0*/  @UP3 USHF.R.U32.HI UR5, URZ, UR9, UR10 ;  /* 0x00000009ff053299 */ /* 0x000fe2000801160a */
[----:B------:R-:W-:Y:S01]  /*24d0*/  UMOV UR14, UR15 ;  /* 0x0000000f000e7c82 */ /* 0x000fe20008000000 */
[----:B------:R-:W-:Y:S01]  /*24e0*/  UMOV UR24, UR25 ;  /* 0x0000001900187c82 */ /* 0x000fe20008000000 */
[----:B------:R-:W-:Y:S02]  /*24f0*/  USHF.R.U32.HI UR17, URZ, UR17, UR14 ;  /* 0x00000011ff117299 */ /* 0x000fe4000801160e */
[----:B------:R-:W-:Y:S02]  /*2500*/  USEL UR4, UR40, UR4, !UP0 ;  /* 0x0000000428047287 */ /* 0x000fe4000c000000 */
[----:B------:R-:W-:-:S02]  /*2510*/  @UP3 USHF.R.U32.HI UR6, URZ, UR9, UR24 ;  /* 0x00000009ff063299 */ /* 0x000fc40008011618 */
[----:B------:R-:W-:Y:S02]  /*2520*/  UIMAD UR7, UR42, UR5, URZ ;  /* 0x000000052a0772a4 */ /* 0x000fe4000f8e02ff */
[----:B------:R-:W-:Y:S02]  /*2530*/  USEL UR5, UR41, UR17, !UP2 ;  /* 0x0000001129057287 */ /* 0x000fe4000d000000 */
[----:B------:R-:W-:Y:S02]  /*2540*/  UIMAD UR10, UR42, UR6, URZ ;  /* 0x000000062a0a72a4 */ /* 0x000fe4000f8e02ff */
[----:B------:R-:W-:Y:S02]  /*2550*/  UISETP.GE.AND UP0, UPT, UR4, UR7, UPT ;  /* 0x000000070400728c */ /* 0x000fe4000bf06270 */
[----:B------:R-:W-:Y:S02]  /*2560*/  UIMAD.WIDE.U32 UR14, UR4, UR8, URZ ;  /* 0x00000008040e72a5 */ /* 0x000fe4000f8e00ff */
[----:B------:R-:W-:-:S02]  /*2570*/  UISETP.GE.OR UP0, UPT, UR5, UR10, UP0 ;  /* 0x0000000a0500728c */ /* 0x000fc40008706670 */
[----:B------:R-:W-:Y:S02]  /*2580*/  UIMAD.WIDE.U32 UR10, UR5, UR8, URZ ;  /* 0x00000008050a72a5 */ /* 0x000fe4000f8e00ff */
[----:B------:R-:W-:Y:S01]  /*2590*/  UIADD3 UR12, UPT, UPT, -UR4, URZ, URZ ;  /* 0x000000ff040c7290 */ /* 0x000fe2000fffe1ff */
[----:B------:R-:W-:Y:S01]  /*25a0*/  UMOV UR8, UR15 ;  /* 0x0000000f00087c82 */ /* 0x000fe20008000000 */
[----:B------:R-:W-:Y:S02]  /*25b0*/  UIADD3 UR10, UPT, UPT, -UR5, URZ, URZ ;  /* 0x000000ff050a7290 */ /* 0x000fe4000fffe1ff */
[----:B------:R-:W-:-:S03]  /*25c0*/  USHF.R.U32.HI UR8, URZ, UR9, UR8 ;  /* 0x00000009ff087299 */ /* 0x000fc60008011608 */
[----:B------:R-:W-:Y:S01]  /*25d0*/  @!UP0 UMOV UR7, UR11 ;  /* 0x0000000b00078c82 */ /* 0x000fe20008000000 */
[----:B------:R-:W-:Y:S02]  /*25e0*/  UIMAD UR12, UR18, UR12, UR40 ;  /* 0x0000000c120c72a4 */ /* 0x000fe4000f8e0228 */
[----:B------:R-:W-:Y:S02]  /*25f0*/  USEL UR8, UR4, UR8, !UP3 ;  /* 0x0000000804087287 */ /* 0x000fe4000d800000 */
[----:B------:R-:W-:Y:S02]  /*2600*/  @!UP0 USHF.R.U32.HI UR7, URZ, UR9, UR7 ;  /* 0x00000009ff078299 */ /* 0x000fe40008011607 */
[----:B------:R-:W-:Y:S02]  /*2610*/  UIADD3 UR9, UPT, UPT, -UR8, URZ, URZ ;  /* 0x000000ff08097290 */ /* 0x000fe4000fffe1ff */
[----:B------:R-:W-:Y:S02]  /*2620*/  @!UP0 USEL UR7, UR5, UR7, !UP3 ;  /* 0x0000000705078287 */ /* 0x000fe4000d800000 */
[----:B------:R-:W-:-:S02]  /*2630*/  UIMAD UR9, UR42, UR9, UR4 ;  /* 0x000000092a0972a4 */ /* 0x000fc4000f8e0204 */
[----:B------:R-:W-:Y:S02]  /*2640*/  @!UP0 UIADD3 UR8, UPT, UPT, UR8, -UR7, URZ ;  /* 0x8000000708088290 */ /* 0x000fe4000fffe0ff */
[----:B------:R-:W-:Y:S02]  /*2650*/  @!UP0 UIMAD UR7, UR9, UR6, UR7 ;  /* 0x00000006090782a4 */ /* 0x000fe4000f8e0207 */
[----:B------:R-:W-:Y:S02]  /*2660*/  @!UP0 UIMAD UR4, UR42, UR8, UR5 ;  /* 0x000000082a0482a4 */ /* 0x000fe4000f8e0205 */
[----:B------:R-:W-:Y:S02]  /*2670*/  UIMAD UR6, UR20, UR10, UR41 ;  /* 0x0000000a140672a4 */ /* 0x000fe4000f8e0229 */
[----:B------:R-:W-:Y:S01]  /*2680*/  UIMAD UR40, UR4, UR18, UR12 ;  /* 0x00000012042872a4 */ /* 0x000fe2000f8e020c */
[----:B------:R-:W-:Y:S02]  /*2690*/  @!UP0 UMOV UR5, UR7 ;  /* 0x0000000700058c82 */ /* 0x000fe40008000000 */
[----:B------:R-:W-:-:S12]  /*26a0*/  UIMAD UR41, UR5, UR20, UR6 ;  /* 0x00000014052972a4 */ /* 0x000fd8000f8e0206 */
.L_x_40:
[----:B------:R-:W2:Y:S02]  /*26b0*/  LDCU UR4, c[0x0][0xb30] ;  /* 0x00016600ff0477ac */ /* 0x000ea40008000800 */
[----:B--2---:R-:W-:-:S09]  /*26c0*/  UISETP.NE.AND UP0, UPT, UR4, 0x1, UPT ;  /* 0x000000010400788c */ /* 0x004fd2000bf05270 */
[----:B------:R-:W-:Y:S05]  /*26d0*/  BRA.U UP0, `(.L_x_41) ;  /* 0x0000000100447547 */ /* 0x000fea000b800000 */
[----:B------:R-:W2:Y:S01]  /*26e0*/  LDCU.128 UR8, c[0x0][0xb10] ;  /* 0x00016200ff0877ac */ /* 0x000ea20008000c00 */
[----:B------:R-:W3:Y:S01]  /*26f0*/  LDCU UR12, c[0x0][0xb0c] ;  /* 0x00016180ff0c77ac */ /* 0x000ee20008000800 */
[----:B------:R-:W4:Y:S01]  /*2700*/  LDCU UR14, c[0x0][0xb20] ;  /* 0x00016400ff0e77ac */ /* 0x000f220008000800 */
[----:B--2---:R-:W-:Y:S02]  /*2710*/  UIMAD.WIDE.U32 UR6, UR41, UR8, URZ ;  /* 0x00000008290672a5 */ /* 0x004fe4000f8e00ff */
[----:B------:R-:W-:Y:S02]  /*2720*/  UIMAD.WIDE.U32 UR4, UR40, UR11, URZ ;  /* 0x0000000b280472a5 */ /* 0x000fe4000f8e00ff */
[----:B---3--:R-:W-:Y:S02]  /*2730*/  UISETP.NE.AND UP2, UPT, UR12, 0x1, UPT ;  /* 0x000000010c00788c */ /* 0x008fe4000bf45270 */
[----:B------:R-:W-:Y:S01]  /*2740*/  UISETP.NE.AND UP0, UPT, UR10, 0x1, UPT ;  /* 0x000000010a00788c */ /* 0x000fe2000bf05270 */
[----:B------:R-:W-:-:S02]  /*2750*/  UMOV UR6, UR7 ;  /* 0x0000000700067c82 */ /* 0x000fc40008000000 */
[----:B------:R-:W-:Y:S01]  /*2760*/  UMOV UR4, UR5 ;  /* 0x0000000500047c82 */ /* 0x000fe20008000000 */
[----:B------:R-:W-:Y:S02]  /*2770*/  USHF.R.U32.HI UR9, URZ, UR9, UR6 ;  /* 0x00000009ff097299 */ /* 0x000fe40008011606 */
[----:B----4-:R-:W-:Y:S02]  /*2780*/  USHF.R.U32.HI UR4, URZ, UR14, UR4 ;  /* 0x0000000eff047299 */ /* 0x010fe40008011604 */
[----:B------:R-:W-:Y:S02]  /*2790*/  USEL UR5, UR41, UR9, !UP2 ;  /* 0x0000000929057287 */ /* 0x000fe4000d000000 */
[----:B------:R-:W-:-:S04]  /*27a0*/  USEL UR4, UR40, UR4, !UP0 ;  /* 0x0000000428047287 */ /* 0x000fc8000c000000 */
[----:B------:R-:W-:Y:S02]  /*27b0*/  UIADD3 UR6, UPT, UPT, UR5, -UR4, URZ ;  /* 0x8000000405067290 */ /* 0x000fe4000fffe0ff */
[----:B------:R-:W-:Y:S02]  /*27c0*/  UIADD3 UR4, UPT, UPT, -UR5, UR4, URZ ;  /* 0x0000000405047290 */ /* 0x000fe4000fffe1ff */
[----:B------:R-:W-:Y:S02]  /*27d0*/  UIMAD UR40, UR6, UR10, UR40 ;  /* 0x0000000a062872a4 */ /* 0x000fe4000f8e0228 */
[----:B------:R-:W-:-:S12]  /*27e0*/  UIMAD UR41, UR4, UR12, UR41 ;  /* 0x0000000c042972a4 */ /* 0x000fd8000f8e0229 */
.L_x_41:
[----:B------:R-:W-:Y:S01]  /*27f0*/  VIADD R11, R11, 0x1 ;  /* 0x000000010b0b7836 */ /* 0x000fe20000000000 */
[----:B------:R-:W-:Y:S02]  /*2800*/  R2UR UR5, R48 ;  /* 0x00000000300572ca */ /* 0x000fe400000e0000 */
[----:B------:R-:W-:Y:S02]  /*2810*/  R2UR UR4, R47 ;  /* 0x000000002f0472ca */ /* 0x000fe400000e0000 */
[C---:B------:R-:W-:Y:S02]  /*2820*/  ISETP.NE.AND P0, PT, R11.reuse, 0x2, PT ;  /* 0x000000020b00780c */ /* 0x040fe40003f05270 */
[----:B------:R-:W-:Y:S02]  /*2830*/  PLOP3.LUT P1, PT, PT, PT, PT, 0x80, 0x8 ;  /* 0x000000000008781c */ /* 0x000fe40003f2f070 */
[----:B-1----:R-:W-:Y:S02]  /*2840*/  SEL R0, RZ, 0x1, P0 ;  /* 0x00000001ff007807 */ /* 0x002fe40000000000 */
[----:B------:R-:W-:-:S02]  /*2850*/  SEL R11, R11, RZ, P0 ;  /* 0x000000ff0b0b7207 */ /* 0x000fc40000000000 */
[----:B------:R-:W-:Y:S01]  /*2860*/  LOP3.LUT R10, R10, R0, RZ, 0x3c, !PT ;  /* 0x000000000a0a7212 */ /* 0x000fe200078e3cff */
[----:B------:R-:W-:Y:S02]  /*2870*/  UIADD3 UR26, UPT, UPT, UR41, UR5, URZ ;  /* 0x00000005291a7290 */ /* 0x000fe4000fffe0ff */
[----:B------:R-:W-:Y:S01]  /*2880*/  UIADD3 UR27, UPT, UPT, UR40, UR4, URZ ;  /* 0x00000004281b7290 */ /* 0x000fe2000fffe0ff */
[----:B------:R-:W-:Y:S11]  /*2890*/  BRA.U UP1, `(.L_x_42) ;  /* 0xffffffed01dc7547 */ /* 0x000ff6000b83ffff */
[----:B------:R-:W-:Y:S01]  /*28a0*/  UIADD3 UR13, UPT, UPT, UR13, 0x30, URZ ;  /* 0x000000300d0d7890 */ /* 0x000fe2000fffe0ff */
[----:B------:R-:W-:-:S03]  /*28b0*/  SHF.L.U32 R2, R12, 0x1f, RZ ;  /* 0x0000001f0c027819 */ /* 0x000fc600000006ff */
[----:B------:R-:W-:-:S09]  /*28c0*/  ULEA UR4, UR21, UR13, 0x3 ;  /* 0x0000000d15047291 */ /* 0x000fd2000f8e18ff */
[----:B------:R-:W1:Y:S02]  /*28d0*/  SYNCS.PHASECHK.TRANS64.TRYWAIT P0, [UR4], R2 ;  /* 0x00000002ff0075a7 */ /* 0x000e640008001104 */
[----:B-1----:R-:W-:Y:S05]  /*28e0*/  @!P0 BRA `(.L_x_43) ;  /* 0x0000005000ac8947 */ /* 0x002fea0003800000 */
.L_x_129:
[----:B------:R-:W-:-:S04]  /*28f0*/  UIADD3 UR4, UPT, UPT, UR21, 0x1, URZ ;  /* 0x0000000115047890 */ /* 0x000fc8000fffe0ff */
[----:B------:R-:W-:-:S04]  /*2900*/  UISETP.NE.AND UP0, UPT, UR4, 0x6, UPT ;  /* 0x000000060400788c */ /* 0x000fc8000bf05270 */
[----:B------:R-:W-:Y:S02]  /*2910*/  USEL UR6, URZ, 0x1, UP0 ;  /* 0x00000001ff067887 */ /* 0x000fe40008000000 */
[----:B------:R-:W-:-:S04]  /*2920*/  USEL UR4, UR4, URZ, UP0 ;  /* 0x000000ff04047287 */ /* 0x000fc80008000000 */
[----:B------:R-:W-:Y:S01]  /*2930*/  ULEA UR5, UR4, UR13, 0x3 ;  /* 0x0000000d04057291 */ /* 0x000fe2000f8e18ff */
[----:B-1----:R-:W-:-:S04]  /*2940*/  LOP3.LUT R2, R12, UR6, RZ, 0x3c, !PT ;  /* 0x000000060c027c12 */ /* 0x002fc8000f8e3cff */
[----:B------:R-:W-:-:S04]  /*2950*/  SHF.L.U32 R3, R2, 0x1f, RZ ;  /* 0x0000001f02037819 */ /* 0x000fc800000006ff */
[----:B------:R-:W1:Y:S02]  /*2960*/  SYNCS.PHASECHK.TRANS64.TRYWAIT P0, [UR5], R3 ;  /* 0x00000003ff0075a7 */ /* 0x000e640008001105 */
[----:B-1----:R-:W-:Y:S05]  /*2970*/  @!P0 BRA `(.L_x_44) ;  /* 0x0000005000a08947 */ /* 0x002fea0003800000 */
.L_x_131:
[----:B------:R-:W-:-:S04]  /*2980*/  UIADD3 UR4, UPT, UPT, UR4, 0x1, URZ ;  /* 0x0000000104047890 */ /* 0x000fc8000fffe0ff */
[----:B------:R-:W-:-:S04]  /*2990*/  UISETP.NE.AND UP0, UPT, UR4, 0x6, UPT ;  /* 0x000000060400788c */ /* 0x000fc8000bf05270 */
[----:B------:R-:W-:Y:S02]  /*29a0*/  USEL UR6, URZ, 0x1, UP0 ;  /* 0x00000001ff067887 */ /* 0x000fe40008000000 */
[----:B------:R-:W-:-:S04]  /*29b0*/  USEL UR4, UR4, URZ, UP0 ;  /* 0x000000ff04047287 */ /* 0x000fc80008000000 */
[----:B------:R-:W-:Y:S01]  /*29c0*/  ULEA UR5, UR4, UR13, 0x3 ;  /* 0x0000000d04057291 */ /* 0x000fe2000f8e18ff */
[----:B------:R-:W-:-:S04]  /*29d0*/  LOP3.LUT R2, R2, UR6, RZ, 0x3c, !PT ;  /* 0x0000000602027c12 */ /* 0x000fc8000f8e3cff */
[----:B-1----:R-:W-:-:S04]  /*29e0*/  SHF.L.U32 R3, R2, 0x1f, RZ ;  /* 0x0000001f02037819 */ /* 0x002fc800000006ff */
[----:B------:R-:W1:Y:S02]  /*29f0*/  SYNCS.PHASECHK.TRANS64.TRYWAIT P0, [UR5], R3 ;  /* 0x00000003ff0075a7 */ /* 0x000e640008001105 */
[----:B-1----:R-:W-:Y:S05]  /*2a00*/  @!P0 BRA `(.L_x_45) ;  /* 0x0000005000948947 */ /* 0x002fea0003800000 */
.L_x_133:
        /* <DEDUP_REMOVED lines=9> */
.L_x_135:
        /* <DEDUP_REMOVED lines=9> */
.L_x_137:
[----:B------:R-:W-:-:S04]  /*2b30*/  UIADD3 UR4, UPT, UPT, UR4, 0x1, URZ ;  /* 0x0000000104047890 */ /* 0x000fc8000fffe0ff */
[----:B------:R-:W-:-:S04]  /*2b40*/  UISETP.NE.AND UP0, UPT, UR4, 0x6, UPT ;  /* 0x000000060400788c */ /* 0x000fc8000bf05270 */
[----:B------:R-:W-:Y:S02]  /*2b50*/  USEL UR5, URZ, 0x1, UP0 ;  /* 0x00000001ff057887 */ /* 0x000fe40008000000 */
[----:B------:R-:W-:-:S04]  /*2b60*/  USEL UR4, UR4, URZ, UP0 ;  /* 0x000000ff04047287 */ /* 0x000fc80008000000 */
[----:B------:R-:W-:Y:S01]  /*2b70*/  ULEA UR4, UR4, UR13, 0x3 ;  /* 0x0000000d04047291 */ /* 0x000fe2000f8e18ff */
[----:B------:R-:W-:-:S04]  /*2b80*/  LOP3.LUT R2, R2, UR5, RZ, 0x3c, !PT ;  /* 0x0000000502027c12 */ /* 0x000fc8000f8e3cff */
[----:B------:R-:W-:Y:S01]  /*2b90*/  SHF.L.U32 R2, R2, 0x1f, RZ ;  /* 0x0000001f02027819 */ /* 0x000fe200000006ff */
[----:B-1----:R-:W-:-:S07]  /*2ba0*/  IMAD.U32 R0, RZ, RZ, UR4 ;  /* 0x00000004ff007e24 */ /* 0x002fce000f8e00ff */
.L_x_48:
[----:B-1----:R1:W2:Y:S02]  /*2bb0*/  SYNCS.PHASECHK.TRANS64.TRYWAIT P0, [R0+URZ], R2 ;  /* 0x00000002000075a7 */ /* 0x0022a400080011ff */
[----:B--2---:R-:W-:Y:S05]  /*2bc0*/  @!P0 NANOSLEEP.SYNCS 0x989680 ;  /* 0x009896800000895d */ /* 0x004fea0003900000 */
[----:B------:R-:W2:Y:S02]  /*2bd0*/  @!P0 SYNCS.PHASECHK.TRANS64 P0, [R0+URZ], R2 ;  /* 0x00000002000085a7 */ /* 0x000ea400080010ff */
[----:B--2---:R-:W-:Y:S05]  /*2be0*/  @P0 EXIT ;  /* 0x000000000000094d */ /* 0x004fea0003800000 */
[----:B------:R-:W-:Y:S05]  /*2bf0*/  BRA `(.L_x_48) ;  /* 0xfffffffc00ec7947 */ /* 0x000fea000383ffff */
.L_x_22:
[----:B------:R-:W-:-:S04]  /*2c00*/  UISETP.NE.AND UP0, UPT, UR54, URZ, UPT ;  /* 0x000000ff3600728c */ /* 0x000fc8000bf05270 */
[----:B------:R-:W-:-:S09]  /*2c10*/  UISETP.NE.OR UP0, UPT, UR18, 0x1, UP0 ;  /* 0x000000011200788c */ /* 0x000fd20008705670 */
[----:B------:R-:W-:Y:S05]  /*2c20*/  BRA.U UP0, `(.L_x_49) ;  /* 0x0000000500487547 */ /* 0x000fea000b800000 */
[----:B------:R-:W-:Y:S01]  /*2c30*/  ISETP.GE.U32.AND P2, PT, R0, 0x2, PT ;  /* 0x000000020000780c */ /* 0x000fe20003f46070 */
[----:B------:R-:W-:Y:S01]  /*2c40*/  IMAD.MOV.U32 R12, RZ, RZ, 0x1 ;  /* 0x00000001ff0c7424 */ /* 0x000fe200078e00ff */
[----:B------:R-:W-:Y:S02]  /*2c50*/  CS2R R10, SRZ ;  /* 0x00000000000a7805 */ /* 0x000fe4000001ff00 */
[----:B------:R-:W-:Y:S01]  /*2c60*/  CS2R R8, SRZ ;  /* 0x0000000000087805 */ /* 0x000fe2000001ff00 */
[----:B------:R-:W-:Y:S01]  /*2c70*/  UMOV UR6, 0x400 ;  /* 0x0000040000067882 */ /* 0x000fe20000000000 */
[----:B------:R-:W-:Y:S01]  /*2c80*/  UMOV UR5, URZ ;  /* 0x000000ff00057c82 */ /* 0x000fe20008000000 */
[----:B------:R-:W-:-:S12]  /*2c90*/  ULEA UR6, UR54, UR6, 0x18 ;  /* 0x0000000636067291 */ /* 0x000fd8000f8ec0ff */
.L_x_53:
[----:B------:R-:W-:Y:S02]  /*2ca0*/  LEA R2, R8, UR6, 0x3 ;  /* 0x0000000608027c11 */ /* 0x000fe4000f8e18ff */
[----:B------:R-:W-:-:S03]  /*2cb0*/  SHF.L.U32 R4, R9, 0x1f, RZ ;  /* 0x0000001f09047819 */ /* 0x000fc600000006ff */
[----:B------:R-:W-:Y:S01]  /*2cc0*/  VIADD R5, R2, 0x110 ;  /* 0x0000011002057836 */ /* 0x000fe20000000000 */
[----:B------:R-:W2:Y:S02]  /*2cd0*/  SYNCS.PHASECHK.TRANS64.TRYWAIT P0, [R2+URZ+0x100], R4 ;  /* 0x00010004020075a7 */ /* 0x000ea400080011ff */
[----:B--2---:R-:W-:Y:S05]  /*2ce0*/  @!P0 BRA `(.L_x_50) ;  /* 0x0000005000248947 */ /* 0x004fea0003800000 */
.L_x_138:
[----:B------:R-:W-:Y:S01]  /*2cf0*/  ULEA UR4, UR5, UR6, 0x3 ;  /* 0x0000000605047291 */ /* 0x000fe2000f8e18ff */
[----:B--2---:R-:W-:Y:S01]  /*2d00*/  PRMT R2, RZ, 0x654, R5 ;  /* 0x00000654ff027816 */ /* 0x004fe20000000005 */
[----:B------:R-:W-:Y:S01]  /*2d10*/  @!P2 IMAD.MOV.U32 R4, RZ, RZ, 0x10 ;  /* 0x00000010ff04a424 */ /* 0x000fe200078e00ff */
[----:B------:R-:W-:Y:S01]  /*2d20*/  SHF.L.U32 R5, R12, 0x1f, RZ ;  /* 0x0000001f0c057819 */ /* 0x000fe200000006ff */
[----:B------:R-:W-:Y:S01]  /*2d30*/  UIADD3 UR7, UPT, UPT, UR4, 0xa0, URZ ;  /* 0x000000a004077890 */ /* 0x000fe2000fffe0ff */
[----:B------:R2:W-:Y:S05]  /*2d40*/  SYNCS.ARRIVE.TRANS64.RED.A1T0 RZ, [R2+URZ], RZ ;  /* 0x000000ff02ff79a7 */ /* 0x0005ea00081004ff */
[----:B------:R-:W-:Y:S01]  /*2d50*/  IMAD.U32 R6, RZ, RZ, UR7 ;  /* 0x00000007ff067e24 */ /* 0x000fe2000f8e00ff */
[----:B------:R-:W3:Y:S04]  /*2d60*/  SYNCS.PHASECHK.TRANS64.TRYWAIT P0, [UR4+0xb0], R5 ;  /* 0x0000b005ff0075a7 */ /* 0x000ee80008001104 */
[----:B------:R-:W-:Y:S01]  /*2d70*/  PRMT R6, R0, 0x654, R6 ;  /* 0x0000065400067816 */ /* 0x000fe20000000006 */
[----:B--23--:R-:W-:Y:S06]  /*2d80*/  @!P0 BRA `(.L_x_51) ;  /* 0x0000005000108947 */ /* 0x00cfec0003800000 */
.L_x_140:
[----:B------:R-:W-:Y:S01]  /*2d90*/  ULEA UR8, UR5, UR6, 0x4 ;  /* 0x0000000605087291 */ /* 0x000fe2000f8e20ff */
[----:B------:R-:W-:Y:S01]  /*2da0*/  SEL R3, R6, R3, !P2 ;  /* 0x0000000306037207 */ /* 0x000fe20005000000 */
[----:B------:R-:W-:Y:S01]  /*2db0*/  UIADD3 UR9, UPT, UPT, UR4, 0xa0, URZ ;  /* 0x000000a004097890 */ /* 0x000fe2000fffe0ff */
[----:B--2---:R-:W-:Y:S01]  /*2dc0*/  LEA R2, R11, UR6, 0x3 ;  /* 0x000000060b027c11 */ /* 0x004fe2000f8e18ff */
[----:B------:R-:W-:Y:S01]  /*2dd0*/  UIADD3 UR8, UPT, UPT, UR8, 0x130, URZ ;  /* 0x0000013008087890 */ /* 0x000fe2000fffe0ff */
[----:B------:R2:W-:Y:S01]  /*2de0*/  @!P2 SYNCS.ARRIVE.TRANS64.RED RZ, [R3+URZ], R4 ;  /* 0x0000000403ffa9a7 */ /* 0x0005e200080004ff */
[----:B------:R-:W-:Y:S01]  /*2df0*/  UIADD3 UR4, UPT, UPT, UR5, 0x1, URZ ;  /* 0x0000000105047890 */ /* 0x000fe2000fffe0ff */
[----:B------:R-:W-:-:S03]  /*2e00*/  VIADD R8, R8, 0x1 ;  /* 0x0000000108087836 */ /* 0x000fc60000000000 */
[----:B------:R-:W-:Y:S02]  /*2e10*/  UISETP.NE.AND UP0, UPT, UR4, 0x2, UPT ;  /* 0x000000020400788c */ /* 0x000fe4000bf05270 */
[----:B------:R-:W-:Y:S01]  /*2e20*/  ISETP.NE.AND P0, PT, R8, 0x2, PT ;  /* 0x000000020800780c */ /* 0x000fe20003f05270 */
[----:B------:R-:W-:Y:S06]  /*2e30*/  UGETNEXTWORKID.BROADCAST [UR8], [UR9] ;  /* 0x00000000080073ca */ /* 0x000fec0008000100 */
[----:B------:R-:W-:Y:S02]  /*2e40*/  USEL UR7, URZ, 0x1, UP0 ;  /* 0x00000001ff077887 */ /* 0x000fe40008000000 */
[----:B------:R-:W-:-:S04]  /*2e50*/  USEL UR5, UR4, URZ, UP0 ;  /* 0x000000ff04057287 */ /* 0x000fc80008000000 */
[----:B------:R-:W-:Y:S02]  /*2e60*/  LOP3.LUT R12, R12, UR7, RZ, 0x3c, !PT ;  /* 0x000000070c0c7c12 */ /* 0x000fe4000f8e3cff */
[----:B--2---:R-:W-:-:S04]  /*2e70*/  SHF.L.U32 R4, R10, 0x1f, RZ ;  /* 0x0000001f0a047819 */ /* 0x004fc800000006ff */
[----:B------:R-:W2:Y:S02]  /*2e80*/  SYNCS.PHASECHK.TRANS64.TRYWAIT P1, [R2+URZ+0xa0], R4 ;  /* 0x0000a004020075a7 */ /* 0x000ea400080211ff */
[----:B--2---:R-:W-:Y:S05]  /*2e90*/  @!P1 BRA `(.L_x_52) ;  /* 0x0000004c00e49947 */ /* 0x004fea0003800000 */
.L_x_141:
[C---:B--2---:R-:W-:Y:S01]  /*2ea0*/  LEA R4, R11.reuse, UR6, 0x4 ;  /* 0x000000060b047c11 */ /* 0x044fe2000f8e20ff */
[----:B------:R-:W-:Y:S01]  /*2eb0*/  VIADD R2, R2, 0xb0 ;  /* 0x000000b002027836 */ /* 0x000fe20000000000 */
[----:B------:R-:W-:Y:S01]  /*2ec0*/  SEL R8, R8, RZ, P0 ;  /* 0x000000ff08087207 */ /* 0x000fe20000000000 */
[----:B------:R-:W-:-:S03]  /*2ed0*/  VIADD R11, R11, 0x1 ;  /* 0x000000010b0b7836 */ /* 0x000fc60000000000 */
[----:B------:R-:W2:Y:S01]  /*2ee0*/  LDS.128 R4, [R4+0x130] ;  /* 0x0001300004047984 */ /* 0x000ea20000000c00 */
[----:B------:R-:W-:Y:S02]  /*2ef0*/  PRMT R2, RZ, 0x654, R2 ;  /* 0x00000654ff027816 */ /* 0x000fe40000000002 */
[C---:B------:R-:W-:Y:S01]  /*2f00*/  ISETP.NE.AND P1, PT, R11.reuse, 0x2, PT ;  /* 0x000000020b00780c */ /* 0x040fe20003f25270 */
[----:B------:R-:W-:Y:S01]  /*2f10*/  @!PT LDS RZ, [RZ] ;  /* 0x00000000fffff984 */ /* 0x000fe20000000800 */
[----:B------:R-:W-:Y:S01]  /*2f20*/  @!PT LDS RZ, [RZ] ;  /* 0x00000000fffff984 */ /* 0x000fe20000000800 */
[----:B------:R-:W-:Y:S01]  /*2f30*/  @!PT LDS RZ, [RZ] ;  /* 0x00000000fffff984 */ /* 0x000fe20000000800 */
[----:B------:R-:W-:Y:S01]  /*2f40*/  @!PT LDS RZ, [RZ] ;  /* 0x00000000fffff984 */ /* 0x000fe20000000800 */
[----:B------:R3:W-:Y:S06]  /*2f50*/  MEMBAR.ALL.CTA ;  /* 0x0000000000007992 */ /* 0x0007ec0000008000 */
[----:B---3--:R-:W3:Y:S01]  /*2f60*/  FENCE.VIEW.ASYNC.S ;  /* 0x00000000000073c6 */ /* 0x008ee20000000000 */
[----:B------:R-:W-:Y:S01]  /*2f70*/  SEL R11, R11, RZ, P1 ;  /* 0x000000ff0b0b7207 */ /* 0x000fe20000800000 */
[----:B---3--:R3:W-:Y:S01]  /*2f80*/  SYNCS.ARRIVE.TRANS64.RED.A1T0 RZ, [R2+URZ], RZ ;  /* 0x000000ff02ff79a7 */ /* 0x0087e200081004ff */
[----:B--2---:R-:W-:-:S02]  /*2f90*/  LOP3.LUT P3, RZ, R6, 0x1, RZ, 0xc0, !PT ;  /* 0x0000000106ff7812 */ /* 0x004fc4000786c0ff */
[----:B------:R-:W-:-:S04]  /*2fa0*/  SEL R4, RZ, 0x1, P1 ;  /* 0x00000001ff047807 */ /* 0x000fc80000800000 */
[----:B------:R-:W-:Y:S02]  /*2fb0*/  LOP3.LUT R10, R10, R4, RZ, 0x3c, !PT ;  /* 0x000000040a0a7212 */ /* 0x000fe400078e3cff */
[----:B---3--:R-:W-:-:S04]  /*2fc0*/  SEL R2, RZ, 0x1, P0 ;  /* 0x00000001ff027807 */ /* 0x008fc80000000000 */
[----:B------:R-:W-:Y:S01]  /*2fd0*/  LOP3.LUT R9, R9, R2, RZ, 0x3c, !PT ;  /* 0x0000000209097212 */ /* 0x000fe200078e3cff */
[----:B------:R-:W-:Y:S06]  /*2fe0*/  @P3 BRA `(.L_x_53) ;  /* 0xfffffffc002c3947 */ /* 0x000fec000383ffff */
[----:B------:R-:W-:Y:S01]  /*2ff0*/  ULEA UR4, UR5, UR6, 0x3 ;  /* 0x0000000605047291 */ /* 0x000fe2000f8e18ff */
[----:B------:R-:W-:-:S08]  /*3000*/  SHF.L.U32 R2, R12, 0x1f, RZ ;  /* 0x0000001f0c027819 */ /* 0x000fd000000006ff */
[----:B------:R-:W2:Y:S02]  /*3010*/  SYNCS.PHASECHK.TRANS64 P0, [UR4+0xb0], R2 ;  /* 0x0000b002ff0075a7 */ /* 0x000ea40008001004 */
[----:B--2---:R-:W-:Y:S05]  /*3020*/  @P0 BRA `(.L_x_54) ;  /* 0x0000000000080947 */ /* 0x004fea0003800000 */
[----:B------:R-:W2:Y:S02]  /*3030*/  SYNCS.PHASECHK.TRANS64.TRYWAIT P0, [UR4+0xb0], R2 ;  /* 0x0000b002ff0075a7 */ /* 0x000ea40008001104 */
[----:B--2---:R-:W-:Y:S05]  /*3040*/  @!P0 BRA `(.L_x_55) ;  /* 0x0000004c008c8947 */ /* 0x004fea0003800000 */
.L_x_54:
[----:B------:R-:W-:-:S04]  /*3050*/  UIADD3 UR7, UPT, UPT, UR5, 0x1, URZ ;  /* 0x0000000105077890 */ /* 0x000fc8000fffe0ff */
[----:B------:R-:W-:-:S04]  /*3060*/  UISETP.NE.AND UP0, UPT, UR7, 0x2, UPT ;  /* 0x000000020700788c */ /* 0x000fc8000bf05270 */
[----:B------:R-:W-:Y:S02]  /*3070*/  USEL UR8, URZ, 0x1, UP0 ;  /* 0x00000001ff087887 */ /* 0x000fe40008000000 */
[----:B------:R-:W-:-:S04]  /*3080*/  USEL UR7, UR7, URZ, UP0 ;  /* 0x000000ff07077287 */ /* 0x000fc80008000000 */
[----:B------:R-:W-:Y:S01]  /*3090*/  ULEA UR7, UR7, UR6, 0x3 ;  /* 0x0000000607077291 */ /* 0x000fe2000f8e18ff */
[----:B--2---:R-:W-:-:S04]  /*30a0*/  LOP3.LUT R2, R12, UR8, RZ, 0x3c, !PT ;  /* 0x000000080c027c12 */ /* 0x004fc8000f8e3cff */
[----:B------:R-:W-:-:S04]  /*30b0*/  SHF.L.U32 R0, R2, 0x1f, RZ ;  /* 0x0000001f02007819 */ /* 0x000fc800000006ff */
[----:B------:R-:W2:Y:S02]  /*30c0*/  SYNCS.PHASECHK.TRANS64 P0, [UR7+0xb0], R0 ;  /* 0x0000b000ff0075a7 */ /* 0x000ea40008001007 */
[----:B-12---:R-:W-:Y:S05]  /*30d0*/  @P0 EXIT ;  /* 0x000000000000094d */ /* 0x006fea0003800000 */
[----:B------:R-:W-:Y:S02]  /*30e0*/  SHF.L.U32 R2, R2, 0x1f, RZ ;  /* 0x0000001f02027819 */ /* 0x000fe400000006ff */
[----:B------:R-:W-:-:S07]  /*30f0*/  MOV R0, UR7 ;  /* 0x0000000700007c02 */ /* 0x000fce0008000f00 */
.L_x_56:
[----:B-1----:R1:W2:Y:S02]  /*3100*/  SYNCS.PHASECHK.TRANS64.TRYWAIT P0, [R0+URZ+0xb0], R2 ;  /* 0x0000b002000075a7 */ /* 0x0022a400080011ff */
[----:B--2---:R-:W-:Y:S05]  /*3110*/  @!P0 NANOSLEEP.SYNCS 0x989680 ;  /* 0x009896800000895d */ /* 0x004fea0003900000 */
[----:B------:R-:W2:Y:S02]  /*3120*/  @!P0 SYNCS.PHASECHK.TRANS64 P0, [R0+URZ+0xb0], R2 ;  /* 0x0000b002000085a7 */ /* 0x000ea400080010ff */
[----:B--2---:R-:W-:Y:S05]  /*3130*/  @P0 EXIT ;  /* 0x000000000000094d */ /* 0x004fea0003800000 */
[----:B------:R-:W-:Y:S05]  /*3140*/  BRA `(.L_x_56) ;  /* 0xfffffffc00ec7947 */ /* 0x000fea000383ffff */
.L_x_49:
[----:B------:R-:W-:Y:S05]  /*3150*/  BRA.U UP4, `(.L_x_57) ;  /* 0x0000001104447547 */ /* 0x000fea000b800000 */
[----:B------:R-:W-:Y:S01]  /*3160*/  UMOV UR4, 0x40 ;  /* 0x0000004000047882 */ /* 0x000fe20000000000 */
[----:B------:R-:W-:Y:S01]  /*3170*/  NOP ;  /* 0x0000000000007918 */ /* 0x000fe20000000000 */
[----:B------:R-:W-:Y:S01]  /*3180*/  ULEA UR5, UR54, UR4, 0x18 ;  /* 0x0000000436057291 */ /* 0x000fe2000f8ec0ff */
[----:B------:R-:W-:Y:S02]  /*3190*/  UMOV UR6, 0x400 ;  /* 0x0000040000067882 */ /* 0x000fe40000000000 */
[----:B------:R-:W-:-:S06]  /*31a0*/  ULEA UR6, UR54, UR6, 0x18 ;  /* 0x0000000636067291 */ /* 0x000fcc000f8ec0ff */
[----:B------:R-:W2:Y:S02]  /*31b0*/  LDS.U8 R0, [UR5+0x1c] ;  /* 0x00001c05ff007984 */ /* 0x000ea40008000000 */
[----:B--2---:R-:W-:-:S13]  /*31c0*/  ISETP.NE.AND P0, PT, R0, RZ, PT ;  /* 0x000000ff0000720c */ /* 0x004fda0003f05270 */
[----:B------:R-:W-:Y:S05]  /*31d0*/  @P0 BRA `(.L_x_58) ;  /* 0x0000000000580947 */ /* 0x000fea0003800000 */
[----:B------:R-:W-:-:S13]  /*31e0*/  ELECT P0, URZ, PT ;  /* 0x0000000000ff782f */ /* 0x000fda0003800000 */
[----:B------:R-:W-:Y:S05]  /*31f0*/  @!P0 BRA `(.L_x_59) ;  /* 0x0000000000608947 */ /* 0x000fea0003800000 */
[----:B------:R-:W-:Y:S01]  /*3200*/  UMOV UR4, 0x10 ;  /* 0x0000001000047882 */ /* 0x000fe20000000000 */
[----:B------:R-:W-:Y:S01]  /*3210*/  HFMA2 R0, -RZ, RZ, 0, 5.9604644775390625e-08 ;  /* 0x00000001ff007431 */ /* 0x000fe200000001ff */
[----:B------:R-:W-:-:S03]  /*3220*/  MOV R3, 0xffff ;  /* 0x0000ffff00037802 */ /* 0x000fc60000000f00 */
[----:B------:R-:W-:Y:S04]  /*3230*/  DEPBAR.LE SB2, 0x36 ;  /* 0x0000ad800000791a */ /* 0x000fe80000000000 */
[----:B------:R-:W2:Y:S02]  /*3240*/  UTCATOMSWS.FIND_AND_SET.ALIGN UP0, UR4, UR4 ;  /* 0x00000004000475e3 */ /* 0x000ea40008000800 */
[----:B--2---:R-:W-:Y:S01]  /*3250*/  MOV R4, UR4 ;  /* 0x0000000400047c02 */ /* 0x004fe20008000f00 */
[----:B------:R-:W-:Y:S06]  /*3260*/  BRA.U UP0, `(.L_x_60) ;  /* 0x0000000100187547 */ /* 0x000fec000b800000 */
.L_x_61:
[----:B------:R-:W-:Y:S05]  /*3270*/  NANOSLEEP 0x64 ;  /* 0x000000640000795d */ /* 0x000fea0003800000 */
[----:B------:R-:W-:-:S05]  /*3280*/  UMOV UR4, 0x10 ;  /* 0x0000001000047882 */ /* 0x000fca0000000000 */
[----:B------:R-:W-:Y:S04]  /*3290*/  DEPBAR.LE SB2, 0x36 ;  /* 0x0000ad800000791a */ /* 0x000fe80000000000 */
[----:B------:R-:W2:Y:S02]  /*32a0*/  UTCATOMSWS.FIND_AND_SET.ALIGN UP0, UR4, UR4 ;  /* 0x00000004000475e3 */ /* 0x000ea40008000800 */
[----:B--2---:R-:W-:Y:S01]  /*32b0*/  MOV R4, UR4 ;  /* 0x0000000400047c02 */ /* 0x004fe20008000f00 */
[----:B------:R-:W-:Y:S05]  /*32c0*/  BRA.U !UP0, `(.L_x_61) ;  /* 0xfffffffd08e87547 */ /* 0x000fea000b83ffff */
.L_x_60:
[-C--:B------:R-:W-:Y:S02]  /*32d0*/  SHF.L.U32 R3, R3, R4.reuse, RZ ;  /* 0x0000000403037219 */ /* 0x080fe400000006ff */
[----:B------:R-:W-:Y:S01]  /*32e0*/  SHF.L.U32 R0, R0, R4, RZ ;  /* 0x0000000400007219 */ /* 0x000fe200000006ff */
[----:B------:R-:W-:Y:S02]  /*32f0*/  IMAD.SHL.U32 R4, R4, 0x20, RZ ;  /* 0x0000002004047824 */ /* 0x000fe400078e00ff */
[----:B------:R2:W-:Y:S04]  /*3300*/  ATOMS.OR RZ, [UR5+0x14], R3 ;  /* 0x00001403ffff798c */ /* 0x0005e8000b000005 */
[----:B------:R2:W-:Y:S04]  /*3310*/  ATOMS.OR RZ, [UR5+0x18], R0 ;  /* 0x00001800ffff798c */ /* 0x0005e8000b000005 */
[----:B------:R2:W-:Y:S01]  /*3320*/  STS [UR6+0x150], R4 ;  /* 0x00015004ff007988 */ /* 0x0005e20008000806 */
[----:B------:R-:W-:Y:S05]  /*3330*/  BRA `(.L_x_59) ;  /* 0x0000000000107947 */ /* 0x000fea0003800000 */
.L_x_58:
[----:B------:R-:W-:Y:S02]  /*3340*/  MOV R0, 0xffffffff ;  /* 0xffffffff00007802 */ /* 0x000fe40000000f00 */
[----:B------:R-:W-:-:S03]  /*3350*/  MOV R4, 0x3380 ;  /* 0x0000338000047802 */ /* 0x000fc60000000f00 */
[----:B------:R2:W-:Y:S04]  /*3360*/  STS [UR6+0x150], R0 ;  /* 0x00015000ff007988 */ /* 0x0005e80008000806 */
[----:B-12--5:R-:W-:Y:S05]  /*3370*/  CALL.REL.NOINC `($__internal_1_$__cuda_sm10x_tcgen05_guardrail_trap_phase_invalid_during_alloc) ;  /* 0x0000005000647944 */ /* 0x026fea0003c00000 */
.L_x_59:
[----:B------:R-:W-:Y:S05]  /*3380*/  WARPSYNC.ALL ;  /* 0x0000000000007948 */ /* 0x000fea0003800000 */
[----:B------:R-:W3:Y:S01]  /*3390*/  S2UR UR4, SR_CgaCtaId ;  /* 0x00000000000479c3 */ /* 0x000ee20000008800 */
[----:B------:R-:W-:Y:S01]  /*33a0*/  UMOV UR41, 0x400 ;  /* 0x0000040000297882 */ /* 0x000fe20000000000 */
[----:B------:R-:W-:-:S06]  /*33b0*/  NOP ;  /* 0x0000000000007918 */ /* 0x000fcc0000000000 */
[----:B------:R-:W-:Y:S06]  /*33c0*/  BAR.ARV 0x6, 0xa0 ;  /* 0x0182800000007b1d */ /* 0x000fec0000002000 */
[----:B------:R-:W4:Y:S01]  /*33d0*/  LDCU UR6, c[0x0][0x38c] ;  /* 0x00007180ff0677ac */ /* 0x000f220008000800 */
[----:B------:R-:W-:Y:S01]  /*33e0*/  LOP3.LUT R2, R2, 0xffff, RZ, 0xc0, !PT ;  /* 0x0000ffff02027812 */ /* 0x000fe200078ec0ff */
[----:B------:R-:W-:Y:S01]  /*33f0*/  IMAD.MOV.U32 R11, RZ, RZ, 0x1 ;  /* 0x00000001ff0b7424 */ /* 0x000fe200078e00ff */
[----:B------:R-:W-:Y:S01]  /*3400*/  CS2R R8, SRZ ;  /* 0x0000000000087805 */ /* 0x000fe2000001ff00 */
[----:B------:R-:W1:Y:S01]  /*3410*/  LDCU UR7, c[0x0][0x38c] ;  /* 0x00007180ff0777ac */ /* 0x000e620008000800 */
[----:B------:R-:W-:Y:S01]  /*3420*/  R2UR UR42, R2 ;  /* 0x00000000022a72ca */ /* 0x000fe200000e0000 */
[----:B------:R-:W-:Y:S01]  /*3430*/  IMAD.MOV.U32 R10, RZ, RZ, RZ ;  /* 0x000000ffff0a7224 */ /* 0x000fe200078e00ff */
[----:B------:R-:W-:Y:S01]  /*3440*/  UMOV UR45, URZ ;  /* 0x000000ff002d7c82 */ /* 0x000fe20008000000 */
[----:B------:R-:W-:Y:S01]  /*3450*/  UMOV UR39, URZ ;  /* 0x000000ff00277c82 */ /* 0x000fe20008000000 */
[----:B---3--:R-:W-:Y:S01]  /*3460*/  ULEA UR41, UR4, UR41, 0x18 ;  /* 0x0000002904297291 */ /* 0x008fe2000f8ec0ff */
[----:B------:R-:W-:Y:S01]  /*3470*/  UMOV UR62, 0x0 ;  /* 0x00000000003e7882 */ /* 0x000fe20000000000 */
[----:B------:R-:W-:-:S02]  /*3480*/  UMOV UR63, 0x4100490 ;  /* 0x04100490003f7882 */ /* 0x000fc40000000000 */
[----:B------:R-:W-:Y:S02]  /*3490*/  UIADD3 UR5, UPT, UPT, UR41, 0x3400, URZ ;  /* 0x0000340029057890 */ /* 0x000fe4000fffe0ff */
[----:B------:R-:W-:Y:S02]  /*34a0*/  UIADD3 UR4, UPT, UPT, UR41, 0x1b400, URZ ;  /* 0x0001b40029047890 */ /* 0x000fe4000fffe0ff */
[----:B----4-:R-:W-:Y:S01]  /*34b0*/  UIADD3 UR6, UPT, UPT, UR6, 0x7f, URZ ;  /* 0x0000007f06067890 */ /* 0x010fe2000fffe0ff */
[----:B--2---:R-:W2:Y:S01]  /*34c0*/  LDS R0, [UR41+0x150] ;  /* 0x00015029ff007984 */ /* 0x004ea20008000800 */
[----:B------:R-:W-:Y:S02]  /*34d0*/  USHF.R.U32.HI UR5, URZ, 0x4, UR5 ;  /* 0x00000004ff057899 */ /* 0x000fe40008011605 */
[----:B------:R-:W-:Y:S02]  /*34e0*/  USHF.R.S32.HI UR47, URZ, 0x1f, UR6 ;  /* 0x0000001fff2f7899 */ /* 0x000fe40008011406 */
[----:B------:R-:W-:-:S02]  /*34f0*/  USHF.R.U32.HI UR4, URZ, 0x4, UR4 ;  /* 0x00000004ff047899 */ /* 0x000fc40008011604 */
[----:B------:R-:W-:Y:S02]  /*3500*/  ULEA.HI UR47, UR47, UR6, URZ, 0x7 ;  /* 0x000000062f2f7291 */ /* 0x000fe4000f8f38ff */
[----:B------:R-:W-:Y:S02]  /*3510*/  ULOP3.LUT UR5, UR5, 0x3fff, URZ, 0xc0, !UPT ;  /* 0x00003fff05057892 */ /* 0x000fe4000f8ec0ff */
[----:B------:R-:W-:Y:S02]  /*3520*/  USHF.R.S32.HI UR47, URZ, 0x7, UR47 ;  /* 0x00000007ff2f7899 */ /* 0x000fe4000801142f */
[----:B------:R-:W-:Y:S02]  /*3530*/  ULOP3.LUT UR4, UR4, 0x3fff, URZ, 0xc0, !UPT ;  /* 0x00003fff04047892 */ /* 0x000fe4000f8ec0ff */
[----:B------:R-:W-:Y:S01]  /*3540*/  UISETP.LT.AND UP0, UPT, UR47, 0x1, UPT ;  /* 0x000000012f00788c */ /* 0x000fe2000bf01270 */
[----:B------:R-:W-:Y:S01]  /*3550*/  UMOV UR60, 0x0 ;  /* 0x00000000003c7882 */ /* 0x000fe20000000000 */
[----:B------:R-:W-:-:S02]  /*3560*/  UMOV UR61, 0x4100490 ;  /* 0x04100490003d7882 */ /* 0x000fc40000000000 */
[----:B------:R-:W-:Y:S01]  /*3570*/  USEL UR64, UR47, 0x1, !UP0 ;  /* 0x000000012f407887 */ /* 0x000fe2000c000000 */
[----:B------:R-:W-:Y:S01]  /*3580*/  UMOV UR58, 0x0 ;  /* 0x00000000003a7882 */ /* 0x000fe20000000000 */
[----:B------:R-:W-:Y:S01]  /*3590*/  UMOV UR59, 0x4100490 ;  /* 0x04100490003b7882 */ /* 0x000fe20000000000 */
[----:B------:R-:W-:Y:S01]  /*35a0*/  UMOV UR56, 0x0 ;  /* 0x0000000000387882 */ /* 0x000fe20000000000 */
[----:B------:R-:W-:Y:S01]  /*35b0*/  UMOV UR57, 0x4100490 ;  /* 0x0410049000397882 */ /* 0x000fe20000000000 */
[----:B------:R-:W-:Y:S01]  /*35c0*/  UMOV UR54, 0x0 ;  /* 0x0000000000367882 */ /* 0x000fe20000000000 */
[----:B------:R-:W-:Y:S01]  /*35d0*/  UMOV UR55, 0x4100490 ;  /* 0x0410049000377882 */ /* 0x000fe20000000000 */
[----:B------:R-:W-:Y:S01]  /*35e0*/  UMOV UR52, 0x0 ;  /* 0x0000000000347882 */ /* 0x000fe20000000000 */
[----:B------:R-:W-:Y:S01]  /*35f0*/  UMOV UR53, 0x4100490 ;  /* 0x0410049000357882 */ /* 0x000fe20000000000 */
[----:B------:R-:W-:Y:S02]  /*3600*/  ULOP3.LUT UR43, UR5, 0x10000, URZ, 0xfc, !UPT ;  /* 0x00010000052b7892 */ /* 0x000fe4000f8efcff */
[----:B------:R-:W-:-:S02]  /*3610*/  ULOP3.LUT UR44, UR4, 0x10000, URZ, 0xfc, !UPT ;  /* 0x00010000042c7892 */ /* 0x000fc4000f8efcff */
[----:B------:R-:W-:Y:S02]  /*3620*/  UIADD3 UR64, UPT, UPT, -UR64, URZ, URZ ;  /* 0x000000ff40407290 */ /* 0x000fe4000fffe1ff */
[----:B-1----:R-:W-:Y:S01]  /*3630*/  UISETP.GE.AND UP4, UPT, UR7, 0x1, UPT ;  /* 0x000000010700788c */ /* 0x002fe2000bf86270 */
[----:B------:R-:W-:Y:S01]  /*3640*/  UMOV UR50, 0x0 ;  /* 0x0000000000327882 */ /* 0x000fe20000000000 */
[----:B------:R-:W-:Y:S01]  /*3650*/  UMOV UR51, 0x4100490 ;  /* 0x0410049000337882 */ /* 0x000fe20000000000 */
[----:B------:R-:W-:Y:S01]  /*3660*/  UMOV UR48, 0x0 ;  /* 0x0000000000307882 */ /* 0x000fe20000000000 */
[----:B--2---:R-:W-:Y:S01]  /*3670*/  R2UR UR65, R0 ;  /* 0x00000000004172ca */ /* 0x004fe200000e0000 */
[----:B------:R-:W-:-:S14]  /*3680*/  UMOV UR49, 0x4100490 ;  /* 0x0410049000317882 */ /* 0x000fdc0000000000 */
.L_x_68:
[----:B------:R-:W-:Y:S02]  /*3690*/  LEA R0, R10, UR41, 0x3 ;  /* 0x000000290a007c11 */ /* 0x000fe4000f8e18ff */
[----:B------:R-:W-:Y:S02]  /*36a0*/  SHF.L.U32 R2, R9, 0x1f, RZ ;  /* 0x0000001f09027819 */ /* 0x000fe400000006ff */
[----:B------:R-:W-:Y:S01]  /*36b0*/  PLOP3.LUT P0, PT, PT, PT, UP4, 0x80, 0x8 ;  /* 0x000000000008781c */ /* 0x000fe20003f0f048 */
[----:B------:R-:W-:Y:S01]  /*36c0*/  VIADD R3, R0, 0xb0 ;  /* 0x000000b000037836 */ /* 0x000fe20000000000 */
[----:B-1----:R-:W1:Y:S02]  /*36d0*/  SYNCS.PHASECHK.TRANS64.TRYWAIT P1, [R0+URZ+0xa0], R2 ;  /* 0x0000a002000075a7 */ /* 0x002e6400080211ff */
[----:B-1-3--:R-:W-:Y:S09]  /*36e0*/  @!P1 BRA `(.L_x_62) ;  /* 0x0000004400fc9947 */ /* 0x00aff20003800000 */
.L_x_143:
[----:B------:R-:W-:Y:S01]  /*36f0*/  LEA R4, R10, UR41, 0x4 ;  /* 0x000000290a047c11 */ /* 0x000fe2000f8e20ff */
[----:B------:R-:W-:Y:S01]  /*3700*/  @UP4 ULEA UR4, UR39, UR41, 0x3 ;  /* 0x0000002927044291 */ /* 0x000fe2000f8e18ff */
[----:B------:R-:W-:Y:S01]  /*3710*/  PLOP3.LUT P2, PT, PT, PT, PT, 0x80, 0x8 ;  /* 0x000000000008781c */ /* 0x000fe20003f4f070 */
[----:B------:R-:W-:Y:S01]  /*3720*/  ULEA UR46, UR45, UR41, 0x3 ;  /* 0x000000292d2e7291 */ /* 0x000fe2000f8e18ff */
[----:B------:R-:W-:Y:S02]  /*3730*/  PRMT R3, RZ, 0x654, R3 ;  /* 0x00000654ff037816 */ /* 0x000fe40000000003 */
[----:B------:R-:W2:Y:S01]  /*3740*/  LDS.128 R4, [R4+0x130] ;  /* 0x0001300004047984 */ /* 0x000ea20000000c00 */
[----:B-1----:R-:W-:Y:S02]  /*3750*/  @P0 SHF.L.U32 R2, R8, 0x1f, RZ ;  /* 0x0000001f08020819 */ /* 0x002fe400000006ff */
[----:B------:R-:W-:Y:S01]  /*3760*/  SHF.L.U32 R0, R11, 0x1f, RZ ;  /* 0x0000001f0b007819 */ /* 0x000fe200000006ff */
[----:B------:R-:W-:Y:S01]  /*3770*/  @!PT LDS RZ, [RZ] ;  /* 0x00000000fffff984 */ /* 0x000fe20000000800 */
[----:B------:R-:W-:Y:S01]  /*3780*/  @!PT LDS RZ, [RZ] ;  /* 0x00000000fffff984 */ /* 0x000fe20000000800 */
[----:B------:R-:W-:Y:S01]  /*3790*/  @!PT LDS RZ, [RZ] ;  /* 0x00000000fffff984 */ /* 0x000fe20000000800 */
[----:B------:R-:W-:Y:S01]  /*37a0*/  @!PT LDS RZ, [RZ] ;  /* 0x00000000fffff984 */ /* 0x000fe20000000800 */
[----:B------:R1:W-:Y:S06]  /*37b0*/  MEMBAR.ALL.CTA ;  /* 0x0000000000007992 */ /* 0x0003ec0000008000 */
[----:B-1----:R-:W1:Y:S02]  /*37c0*/  FENCE.VIEW.ASYNC.S ;  /* 0x00000000000073c6 */ /* 0x002e640000000000 */
[----:B-1----:R1:W-:Y:S01]  /*37d0*/  SYNCS.ARRIVE.TRANS64.RED.A1T0 RZ, [R3+URZ], RZ ;  /* 0x000000ff03ff79a7 */ /* 0x0023e200081004ff */
[----:B------:R1:W3:Y:S01]  /*37e0*/  @P0 SYNCS.PHASECHK.TRANS64.TRYWAIT P2, [UR4], R2 ;  /* 0x00000002ff0005a7 */ /* 0x0002e20008041104 */
[----:B------:R-:W-:Y:S01]  /*37f0*/  ULEA.HI UR4, UR45, UR45, URZ, 0x1 ;  /* 0x0000002d2d047291 */ /* 0x000fe2000f8f08ff */
[----:B--2---:R-:W-:-:S03]  /*3800*/  LOP3.LUT P1, RZ, R6, 0x1, RZ, 0xc0, !PT ;  /* 0x0000000106ff7812 */ /* 0x004fc6000782c0ff */
[----:B------:R-:W-:Y:S02]  /*3810*/  USHF.L.U32 UR5, UR4, 0x5, URZ ;  /* 0x0000000504057899 */ /* 0x000fe400080006ff */
[----:B------:R-:W-:Y:S02]  /*3820*/  ULOP3.LUT UR36, UR4, 0xffe, URZ, 0xc0, !UPT ;  /* 0x00000ffe04247892 */ /* 0x000fe4000f8ec0ff */
[----:B------:R-:W-:Y:S02]  /*3830*/  ULOP3.LUT UR4, UR5, 0xffffffc0, URZ, 0xc0, !UPT ;  /* 0xffffffc005047892 */ /* 0x000fe4000f8ec0ff */
[----:B------:R-:W-:Y:S02]  /*3840*/  UIADD3 UR36, UPT, UPT, -UR36, UR45, URZ ;  /* 0x0000002d24247290 */ /* 0x000fe4000fffe1ff */
[----:B------:R-:W-:Y:S01]  /*3850*/  UIADD3 UR4, UPT, UPT, UR65, UR4, URZ ;  /* 0x0000000441047290 */ /* 0x000fe2000fffe0ff */
[----:B------:R-:W2:Y:S03]  /*3860*/  SYNCS.PHASECHK.TRANS64.TRYWAIT P0, [UR46+0xe0], R0 ;  /* 0x0000e000ff0075a7 */ /* 0x000ea6000800112e */
[----:B------:R-:W-:Y:S01]  /*3870*/  ULEA UR36, UR36, UR4, 0x14 ;  /* 0x0000000424247291 */ /* 0x000fe2000f8ea0ff */
[----:B-123--:R-:W-:Y:S11]  /*3880*/  @!P0 BRA `(.L_x_63) ;  /* 0x0000004400a88947 */ /* 0x00eff60003800000 */
.L_x_145:
[----:B------:R-:W-:Y:S01]  /*3890*/  IADD3 R10, PT, PT, R10, 0x1, RZ ;  /* 0x000000010a0a7810 */ /* 0x000fe20007ffe0ff */
[----:B------:R-:W-:Y:S06]  /*38a0*/  BRA.U !UP4, `(.L_x_64) ;  /* 0x000000050c107547 */ /* 0x000fec000b800000 */
[----:B------:R-:W-:Y:S01]  /*38b0*/  UPLOP3.LUT UP2, UPT, UPT, UPT, UPT, 0x40, 0x4 ;  /* 0x000000000004789c */ /* 0x000fe20003f4e870 */
[----:B------:R-:W-:Y:S01]  /*38c0*/  UMOV UR38, UR64 ;  /* 0x0000004000267c82 */ /* 0x000fe20008000000 */
[----:B------:R-:W-:Y:S01]  /*38d0*/  UMOV UR37, UR47 ;  /* 0x0000002f00257c82 */ /* 0x000fe20008000000 */
[----:B------:R-:W-:-:S08]  /*38e0*/  UMOV UR5, UR39 ;  /* 0x0000002700057c82 */ /* 0x000fd00008000000 */
.L_x_67:
[----:B------:R-:W-:Y:S02]  /*38f0*/  UIADD3 UR38, UPT, UPT, UR38, 0x1, URZ ;  /* 0x0000000126267890 */ /* 0x000fe4000fffe0ff */
[----:B------:R-:W-:Y:S02]  /*3900*/  ULEA UR7, UR5, UR41, 0x3 ;  /* 0x0000002905077291 */ /* 0x000fe4000f8e18ff */
[----:B------:R-:W-:Y:S01]  /*3910*/  UISETP.NE.AND UP3, UPT, UR38, URZ, UPT ;  /* 0x000000ff2600728c */ /* 0x000fe2000bf65270 */
[----:B--23--:R-:W-:Y:S10]  /*3920*/  @P2 BRA `(.L_x_65) ;  /* 0x00000000000c2947 */ /* 0x00cff40003800000 */
[----:B-1----:R-:W-:Y:S04]  /*3930*/  SHF.L.U32 R2, R8, 0x1f, RZ ;  /* 0x0000001f08027819 */ /* 0x002fe800000006ff */
[----:B------:R-:W1:Y:S02]  /*3940*/  SYNCS.PHASECHK.TRANS64.TRYWAIT P0, [UR7], R2 ;  /* 0x00000002ff0075a7 */ /* 0x000e640008001107 */
[----:B-1----:R-:W-:Y:S05]  /*3950*/  @!P0 BRA `(.L_x_66) ;  /* 0x00000044008c8947 */ /* 0x002fea0003800000 */
.L_x_65:
[----:B------:R-:W-:Y:S01]  /*3960*/  UISETP.NE.AND UP0, UPT, UR37, 0x1, UPT ;  /* 0x000000012500788c */ /* 0x000fe2000bf05270 */
[----:B------:R-:W-:Y:S01]  /*3970*/  PLOP3.LUT P2, PT, PT, PT, PT, 0x80, 0x8 ;  /* 0x000000000008781c */ /* 0x000fe20003f4f070 */
[----:B------:R-:W-:Y:S02]  /*3980*/  UIADD3 UR4, UPT, UPT, UR5, 0x1, URZ ;  /* 0x0000000105047890 */ /* 0x000fe4000fffe0ff */
[----:B------:R-:W-:Y:S02]  /*3990*/  UIADD3 UR40, UPT, UPT, UR7, 0x30, URZ ;  /* 0x0000003007287890 */ /* 0x000fe4000fffe0ff */
[----:B------:R-:W-:Y:S01]  /*39a0*/  UISETP.NE.AND UP1, UPT, UR4, 0x6, UPT ;  /* 0x000000060400788c */ /* 0x000fe2000bf25270 */
[----:B------:R-:W-:Y:S01]  /*39b0*/  PLOP3.LUT P0, PT, PT, PT, UP0, 0x80, 0x8 ;  /* 0x000000000008781c */ /* 0x000fe20003f0f008 */
[----:B------:R-:W-:Y:S02]  /*39c0*/  UIADD3 UR37, UPT, UPT, UR37, -0x1, URZ ;  /* 0xffffffff25257890 */ /* 0x000fe4000fffe0ff */
[----:B------:R-:W-:Y:S02]  /*39d0*/  USEL UR6, URZ, 0x1, UP1 ;  /* 0x00000001ff067887 */ /* 0x000fe40008800000 */
[----:B------:R-:W-:Y:S01]  /*39e0*/  USEL UR39, UR4, URZ, UP1 ;  /* 0x000000ff04277287 */ /* 0x000fe20008800000 */
[----:B------:R-:W-:Y:S01]  /*39f0*/  UMOV UR7, 0x40004040 ;  /* 0x4000404000077882 */ /* 0x000fe20000000000 */
[----:B------:R-:W-:Y:S02]  /*3a00*/  UMOV UR35, 0x40004040 ;  /* 0x4000404000237882 */ /* 0x000fe40000000000 */
[----:B------:R-:W-:Y:S01]  /*3a10*/  @UP0 ULEA UR4, UR39, UR41, 0x3 ;  /* 0x0000002927040291 */ /* 0x000fe2000f8e18ff */
[----:B------:R-:W-:Y:S01]  /*3a20*/  LOP3.LUT R8, R8, UR6, RZ, 0x3c, !PT ;  /* 0x0000000608087c12 */ /* 0x000fe2000f8e3cff */
[----:B------:R-:W-:Y:S01]  /*3a30*/  ULEA UR6, UR5, UR44, 0xa ;  /* 0x0000002c05067291 */ /* 0x000fe2000f8e50ff */
[----:B------:R-:W-:Y:S02]  /*3a40*/  UMOV UR33, 0x40004040 ;  /* 0x4000404000217882 */ /* 0x000fe40000000000 */
[----:B-1----:R-:W-:Y:S01]  /*3a50*/  @P0 SHF.L.U32 R0, R8, 0x1f, RZ ;  /* 0x0000001f08000819 */ /* 0x002fe200000006ff */
[----:B------:R-:W-:Y:S02]  /*3a60*/  UIADD3 UR34, UPT, UPT, UR6, 0x2, URZ ;  /* 0x0000000206227890 */ /* 0x000fe4000fffe0ff */
[----:B------:R-:W-:Y:S01]  /*3a70*/  UIADD3 UR30, UPT, UPT, UR6, 0x4, URZ ;  /* 0x00000004061e7890 */ /* 0x000fe2000fffe0ff */
[----:B------:R2:W3:Y:S01]  /*3a80*/  @P0 SYNCS.PHASECHK.TRANS64.TRYWAIT P2, [UR4], R0 ;  /* 0x00000000ff0005a7 */ /* 0x0004e20008041104 */
[----:B------:R-:W-:Y:S02]  /*3a90*/  ULEA UR4, UR5, UR43, 0xa ;  /* 0x0000002b05047291 */ /* 0x000fe4000f8e50ff */
[----:B------:R-:W-:Y:S02]  /*3aa0*/  UIADD3 UR26, UPT, UPT, UR6, 0x6, URZ ;  /* 0x00000006061a7890 */ /* 0x000fe4000fffe0ff */
        /* <DEDUP_REMOVED lines=10> */
[----:B------:R-:W-:Y:S01]  /*3b50*/  UIADD3 UR8, UPT, UPT, UR4, 0x206, URZ ;  /* 0x0000020604087890 */ /* 0x000fe2000fffe0ff */
[----:B------:R-:W-:Y:S01]  /*3b60*/  UMOV UR5, 0x40004040 ;  /* 0x4000404000057882 */ /* 0x000fe20000000000 */
[----:B------:R-:W-:Y:S01]  /*3b70*/  UMOV UR31, 0x40004040 ;  /* 0x40004040001f7882 */ /* 0x000fe20000000000 */
[----:B------:R1:W-:Y:S01]  /*3b80*/  UTCHMMA gdesc[UR4], gdesc[UR6], tmem[UR36], tmem[UR62], idesc[UR63], UP2 ;  /* 0x00ff3e06040075ea */ /* 0x0003e20009000024 */
[----:B------:R-:W-:Y:S01]  /*3b90*/  UPLOP3.LUT UP2, UPT, UPT, UPT, UPT, 0x80, 0x8 ;  /* 0x000000000008789c */ /* 0x000fe20003f4f070 */
[----:B------:R2:W-:Y:S01]  /*3ba0*/  UTCHMMA gdesc[UR32], gdesc[UR34], tmem[UR36], tmem[UR60], idesc[UR61], UPT ;  /* 0x00ff3c22200075ea */ /* 0x0005e2000b800024 */
[----:B------:R-:W-:Y:S01]  /*3bb0*/  UMOV UR29, 0x40004040 ;  /* 0x40004040001d7882 */ /* 0x000fe20000000000 */
[----:B------:R-:W-:Y:S01]  /*3bc0*/  UMOV UR27, 0x40004040 ;  /* 0x40004040001b7882 */ /* 0x000fe20000000000 */
        /* <DEDUP_REMOVED lines=12> */
[----:B------:R-:W-:Y:S01]  /*3c90*/  UMOV UR9, 0x40004040 ;  /* 0x4000404000097882 */ /* 0x000fe20000000000 */
[----:B------:R2:W-:Y:S01]  /*3ca0*/  UTCHMMA gdesc[UR12], gdesc[UR14], tmem[UR36], tmem[UR50], idesc[UR51], UPT ;  /* 0x00ff320e0c0075ea */ /* 0x0005e2000b800024 */
[----:B------:R2:W-:Y:S01]  /*3cb0*/  UTCHMMA gdesc[UR8], gdesc[UR10], tmem[UR36], tmem[UR48], idesc[UR49], UPT ;  /* 0x00ff300a080075ea */ /* 0x0005e2000b800024 */
[----:B------:R2:W-:Y:S01]  /*3cc0*/  UTCBAR.MULTICAST [UR40], URZ, UR42 ;  /* 0x000000ff280073e9 */ /* 0x0005e2000800082a */
[----:B-1----:R-:W-:Y:S01]  /*3cd0*/  UMOV UR5, UR39 ;  /* 0x0000002700057c82 */ /* 0x002fe20008000000 */
[----:B------:R-:W-:Y:S05]  /*3ce0*/  BRA.U UP3, `(.L_x_67) ;  /* 0xfffffffd03007547 */ /* 0x000fea000b83ffff */
.L_x_64:
[----:B------:R-:W-:Y:S01]  /*3cf0*/  UIADD3 UR4, UPT, UPT, UR45, 0x1, URZ ;  /* 0x000000012d047890 */ /* 0x000fe2000fffe0ff */
[C---:B------:R-:W-:Y:S01]  /*3d00*/  ISETP.NE.AND P0, PT, R10.reuse, 0x2, PT ;  /* 0x000000020a00780c */ /* 0x040fe20003f05270 */
[----:B------:R-:W-:Y:S02]  /*3d10*/  UIADD3 UR5, UPT, UPT, UR46, 0xc0, URZ ;  /* 0x000000c02e057890 */ /* 0x000fe4000fffe0ff */
[----:B------:R-:W-:Y:S01]  /*3d20*/  UISETP.NE.AND UP0, UPT, UR4, 0x4, UPT ;  /* 0x000000040400788c */ /* 0x000fe2000bf05270 */
[----:B-12---:R-:W-:Y:S02]  /*3d30*/  SEL R0, RZ, 0x1, P0 ;  /* 0x00000001ff007807 */ /* 0x006fe40000000000 */
[----:B------:R-:W-:Y:S01]  /*3d40*/  SEL R10, R10, RZ, P0 ;  /* 0x000000ff0a0a7207 */ /* 0x000fe20000000000 */
[----:B------:R-:W-:Y:S01]  /*3d50*/  USEL UR6, URZ, 0x1, UP0 ;  /* 0x00000001ff067887 */ /* 0x000fe20008000000 */
[----:B------:R-:W-:Y:S01]  /*3d60*/  LOP3.LUT R9, R9, R0, RZ, 0x3c, !PT ;  /* 0x0000000009097212 */ /* 0x000fe200078e3cff */
[----:B------:R-:W-:Y:S01]  /*3d70*/  USEL UR45, UR4, URZ, UP0 ;  /* 0x000000ff042d7287 */ /* 0x000fe20008000000 */
[----:B------:R1:W-:Y:S03]  /*3d80*/  UTCBAR [UR5], URZ ;  /* 0x000000ff050073e9 */ /* 0x0003e600080000ff */
[----:B------:R-:W-:Y:S01]  /*3d90*/  LOP3.LUT R11, R11, UR6, RZ, 0x3c, !PT ;  /* 0x000000060b0b7c12 */ /* 0x000fe2000f8e3cff */
[----:B------:R-:W-:Y:S07]  /*3da0*/  @P1 BRA `(.L_x_68) ;  /* 0xfffffff800381947 */ /* 0x000fee000383ffff */
[----:B------:R-:W2:Y:S01]  /*3db0*/  S2UR UR8, SR_CgaCtaId ;  /* 0x00000000000879c3 */ /* 0x000ea20000008800 */
[----:B------:R-:W-:Y:S01]  /*3dc0*/  ELECT P0, URZ, PT ;  /* 0x0000000000ff782f */ /* 0x000fe20003800000 */
[----:B------:R-:W-:Y:S01]  /*3dd0*/  IMAD.MOV.U32 R0, RZ, RZ, 0x1 ;  /* 0x00000001ff007424 */ /* 0x000fe200078e00ff */
[----:B------:R-:W-:Y:S01]  /*3de0*/  UIADD3 UR41, UPT, UPT, UR41, 0xe0, URZ ;  /* 0x000000e029297890 */ /* 0x000fe2000fffe0ff */
[----:B------:R-:W-:Y:S01]  /*3df0*/  SHF.L.U32 R2, R11, 0x1f, RZ ;  /* 0x0000001f0b027819 */ /* 0x000fe200000006ff */
[----:B------:R-:W-:-:S03]  /*3e00*/  UMOV UR4, 0x40 ;  /* 0x0000004000047882 */ /* 0x000fc60000000000 */
[----:B------:R-:W-:Y:S01]  /*3e10*/  UVIRTCOUNT.DEALLOC.SMPOOL 0x80 ;  /* 0x000000800000784c */ /* 0x000fe20000000000 */
[----:B--2---:R-:W-:Y:S02]  /*3e20*/  ULEA UR8, UR8, UR4, 0x18 ;  /* 0x0000000408087291 */ /* 0x004fe4000f8ec0ff */
[----:B------:R-:W-:-:S07]  /*3e30*/  ULEA UR4, UR45, UR41, 0x3 ;  /* 0x000000292d047291 */ /* 0x000fce000f8e18ff */
[----:B------:R2:W-:Y:S02]  /*3e40*/  @P0 STS.U8 [UR8+0x1c], R0 ;  /* 0x00001c00ff000988 */ /* 0x0005e40008000008 */
[----:B------:R-:W4:Y:S02]  /*3e50*/  SYNCS.PHASECHK.TRANS64.TRYWAIT P0, [UR4], R2 ;  /* 0x00000002ff0075a7 */ /* 0x000f240008001104 */
[----:B--2-4-:R-:W-:Y:S05]  /*3e60*/  @!P0 BRA `(.L_x_69) ;  /* 0x0000004000608947 */ /* 0x014fea0003800000 */
.L_x_148:
[----:B------:R-:W-:-:S04]  /*3e70*/  UIADD3 UR4, UPT, UPT, UR45, 0x1, URZ ;  /* 0x000000012d047890 */ /* 0x000fc8000fffe0ff */
[----:B------:R-:W-:-:S04]  /*3e80*/  UISETP.NE.AND UP0, UPT, UR4, 0x4, UPT ;  /* 0x000000040400788c */ /* 0x000fc8000bf05270 */
[----:B------:R-:W-:Y:S02]  /*3e90*/  USEL UR6, URZ, 0x1, UP0 ;  /* 0x00000001ff067887 */ /* 0x000fe40008000000 */
[----:B------:R-:W-:-:S04]  /*3ea0*/  USEL UR4, UR4, URZ, UP0 ;  /* 0x000000ff04047287 */ /* 0x000fc80008000000 */
[----:B-1----:R-:W-:Y:S01]  /*3eb0*/  ULEA UR5, UR4, UR41, 0x3 ;  /* 0x0000002904057291 */ /* 0x002fe2000f8e18ff */
[----:B--2---:R-:W-:-:S04]  /*3ec0*/  LOP3.LUT R2, R11, UR6, RZ, 0x3c, !PT ;  /* 0x000000060b027c12 */ /* 0x004fc8000f8e3cff */
[----:B------:R-:W-:-:S04]  /*3ed0*/  SHF.L.U32 R3, R2, 0x1f, RZ ;  /* 0x0000001f02037819 */ /* 0x000fc800000006ff */
[----:B------:R-:W1:Y:S02]  /*3ee0*/  SYNCS.PHASECHK.TRANS64.TRYWAIT P0, [UR5], R3 ;  /* 0x00000003ff0075a7 */ /* 0x000e640008001105 */
[----:B-1----:R-:W-:Y:S05]  /*3ef0*/  @!P0 BRA `(.L_x_70) ;  /* 0x0000004000548947 */ /* 0x002fea0003800000 */
.L_x_150:
        /* <DEDUP_REMOVED lines=9> */
.L_x_152:
[----:B------:R-:W-:-:S04]  /*3f90*/  UIADD3 UR4, UPT, UPT, UR4, 0x1, URZ ;  /* 0x0000000104047890 */ /* 0x000fc8000fffe0ff */
[----:B------:R-:W-:-:S04]  /*3fa0*/  UISETP.NE.AND UP0, UPT, UR4, 0x4, UPT ;  /* 0x000000040400788c */ /* 0x000fc8000bf05270 */
[----:B------:R-:W-:Y:S02]  /*3fb0*/  USEL UR5, URZ, 0x1, UP0 ;  /* 0x00000001ff057887 */ /* 0x000fe40008000000 */
[----:B------:R-:W-:-:S04]  /*3fc0*/  USEL UR4, UR4, URZ, UP0 ;  /* 0x000000ff04047287 */ /* 0x000fc80008000000 */
[----:B------:R-:W-:Y:S01]  /*3fd0*/  ULEA UR4, UR4, UR41, 0x3 ;  /* 0x0000002904047291 */ /* 0x000fe2000f8e18ff */
[----:B------:R-:W-:-:S04]  /*3fe0*/  LOP3.LUT R2, R2, UR5, RZ, 0x3c, !PT ;  /* 0x0000000502027c12 */ /* 0x000fc8000f8e3cff */
[----:B------:R-:W-:-:S04]  /*3ff0*/  SHF.L.U32 R2, R2, 0x1f, RZ ;  /* 0x0000001f02027819 */ /* 0x000fc800000006ff */
[----:B------:R-:W2:Y:S02]  /*4000*/  SYNCS.PHASECHK.TRANS64.TRYWAIT P0, [UR4], R2 ;  /* 0x00000002ff0075a7 */ /* 0x000ea40008001104 */
[----:B--2---:R-:W-:Y:S05]  /*4010*/  @!P0 BRA `(.L_x_72) ;  /* 0x00000040003c8947 */ /* 0x004fea0003800000 */
.L_x_154:
[----:B------:R-:W-:Y:S01]  /*4020*/  NOP ;  /* 0x0000000000007918 */ /* 0x000fe20000000000 */
[----:B-1----:R-:W1:Y:S01]  /*4030*/  LDS R0, [UR8+0x14] ;  /* 0x00001408ff007984 */ /* 0x002e620008000800 */
[----:B------:R-:W-:Y:S01]  /*4040*/  ULOP3.LUT UR4, UR65, 0xffff, URZ, 0xc0, !UPT ;  /* 0x0000ffff41047892 */ /* 0x000fe2000f8ec0ff */
[----:B------:R-:W-:Y:S01]  /*4050*/  UMOV UR5, 0xffff ;  /* 0x0000ffff00057882 */ /* 0x000fe20000000000 */
[----:B------:R-:W-:Y:S02]  /*4060*/  UMOV UR6, 0x1 ;  /* 0x0000000100067882 */ /* 0x000fe40000000000 */
[----:B------:R-:W-:-:S04]  /*4070*/  USHF.R.U32.HI UR4, URZ, 0x5, UR4 ;  /* 0x00000005ff047899 */ /* 0x000fc80008011604 */
[----:B------:R-:W-:Y:S02]  /*4080*/  USHF.L.U32 UR5, UR5, UR4, URZ ;  /* 0x0000000405057299 */ /* 0x000fe400080006ff */
[----:B------:R-:W-:-:S04]  /*4090*/  USHF.L.U32 UR4, UR6, UR4, URZ ;  /* 0x0000000406047299 */ /* 0x000fc800080006ff */
[----:B-1----:R-:W-:-:S04]  /*40a0*/  LOP3.LUT R0, R0, UR5, RZ, 0xc0, !PT ;  /* 0x0000000500007c12 */ /* 0x002fc8000f8ec0ff */
[----:B------:R-:W-:-:S13]  /*40b0*/  ISETP.NE.AND P0, PT, R0, UR5, PT ;  /* 0x0000000500007c0c */ /* 0x000fda000bf05270 */
[----:B------:R-:W-:Y:S05]  /*40c0*/  @P0 BRA `(.L_x_73) ;  /* 0x0000000000580947 */ /* 0x000fea0003800000 */
[----:B------:R-:W1:Y:S02]  /*40d0*/  LDS R0, [UR8+0x18] ;  /* 0x00001808ff007984 */ /* 0x000e640008000800 */
[----:B-1----:R-:W-:-:S04]  /*40e0*/  LOP3.LUT R0, R0, UR4, RZ, 0xc0, !PT ;  /* 0x0000000400007c12 */ /* 0x002fc8000f8ec0ff */
[----:B------:R-:W-:-:S13]  /*40f0*/  ISETP.NE.AND P0, PT, R0, UR4, PT ;  /* 0x0000000400007c0c */ /* 0x000fda000bf05270 */
[----:B------:R-:W-:Y:S05]  /*4100*/  @P0 BRA `(.L_x_74) ;  /* 0x00000000003c0947 */ /* 0x000fea0003800000 */
[----:B------:R-:W1:Y:S01]  /*4110*/  S2R R2, SR_LANEID ;  /* 0x0000000000027919 */ /* 0x000e620000000000 */
[----:B------:R-:W-:-:S06]  /*4120*/  ULOP3.LUT UR5, URZ, UR5, URZ, 0x33, !UPT ;  /* 0x00000005ff057292 */ /* 0x000fcc000f8e33ff */
[----:B------:R-:W-:-:S04]  /*4130*/  IMAD.U32 R0, RZ, RZ, UR5 ;  /* 0x00000005ff007e24 */ /* 0x000fc8000f8e00ff */
[----:B------:R2:W4:Y:S02]  /*4140*/  REDUX UR7, R0 ;  /* 0x00000000000773c4 */ /* 0x0005240000000000 */
[----:B------:R1:W-:Y:S01]  /*4150*/  UTCATOMSWS.AND URZ, UR5 ;  /* 0x0000000500ff79e3 */ /* 0x0003e20008000000 */
[----:B--2---:R-:W-:Y:S01]  /*4160*/  LOP3.LUT R0, RZ, UR4, RZ, 0x33, !PT ;  /* 0x00000004ff007c12 */ /* 0x004fe2000f8e33ff */
[----:B------:R-:W-:Y:S02]  /*4170*/  VOTEU.ANY UR4, UPT, PT ;  /* 0x0000000000047886 */ /* 0x000fe400038e0100 */
[----:B------:R-:W-:Y:S02]  /*4180*/  UFLO.U32 UR4, UR4 ;  /* 0x00000004000472bd */ /* 0x000fe400080e0000 */
[----:B------:R-:W2:Y:S04]  /*4190*/  REDUX UR6, R0 ;  /* 0x00000000000673c4 */ /* 0x000ea80000000000 */
[----:B-1----:R-:W-:-:S02]  /*41a0*/  ISETP.EQ.U32.AND P0, PT, R2, UR4, PT ;  /* 0x0000000402007c0c */ /* 0x002fc4000bf02070 */
[----:B----4-:R-:W-:-:S11]  /*41b0*/  MOV R2, UR7 ;  /* 0x0000000700027c02 */ /* 0x010fd60008000f00 */
[----:B------:R1:W-:Y:S01]  /*41c0*/  @P0 ATOMS.AND RZ, [UR8+0x14], R2 ;  /* 0x00001402ffff098c */ /* 0x0003e2000a800008 */
[----:B--2---:R-:W-:-:S05]  /*41d0*/  IMAD.U32 R0, RZ, RZ, UR6 ;  /* 0x00000006ff007e24 */ /* 0x004fca000f8e00ff */
[----:B------:R1:W-:Y:S01]  /*41e0*/  @P0 ATOMS.AND RZ, [UR8+0x18], R0 ;  /* 0x00001800ffff098c */ /* 0x0003e2000a800008 */
[----:B------:R-:W-:Y:S05]  /*41f0*/  BRA `(.L_x_75) ;  /* 0x0000000000147947 */ /* 0x000fea0003800000 */
.L_x_74:
[----:B------:R-:W-:Y:S02]  /*4200*/  MOV R2, 0x4220 ;  /* 0x0000422000027802 */ /* 0x000fe40000000f00 */
[----:B---3-5:R-:W-:Y:S05]  /*4210*/  CALL.REL.NOINC `($__internal_0_$__cuda_sm10x_tcgen05_guardrail_trap_col_being_dealloced_not_returned_by_alloc) ;  /* 0x0000004000b07944 */ /* 0x028fea0003c00000 */
[----:B------:R-:W-:Y:S05]  /*4220*/  BRA `(.L_x_75) ;  /* 0x0000000000087947 */ /* 0x000fea0003800000 */
.L_x_73:
[----:B------:R-:W-:Y:S02]  /*4230*/  MOV R2, 0x4250 ;  /* 0x0000425000027802 */ /* 0x000fe40000000f00 */
[----:B---3-5:R-:W-:Y:S05]  /*4240*/  CALL.REL.NOINC `($__internal_2_$__cuda_sm10x_tcgen05_guardrail_trap_unallocated_columns_being_dealloced) ;  /* 0x0000004000bc7944 */ /* 0x028fea0003c00000 */
.L_x_75:
[----:B------:R-:W-:Y:S01]  /*4250*/  NOP ;  /* 0x0000000000007918 */ /* 0x000fe20000000000 */
[----:B------:R-:W-:Y:S05]  /*4260*/  EXIT ;  /* 0x000000000000794d */ /* 0x000fea0003800000 */
.L_x_57:
[----:B------:R-:W-:-:S09]  /*4270*/  UISETP.NE.OR UP0, UPT, UR18, 0x3, !UP3 ;  /* 0x000000031200788c */ /* 0x000fd2000df05670 */
[----:B------:R-:W-:Y:S05]  /*4280*/  BRA.U UP0, `(.L_x_76) ;  /* 0x0000001100247547 */ /* 0x000fea000b800000 */
[----:B------:R-:W2:Y:S01]  /*4290*/  LDCU.64 UR4, c[0x0][0x888] ;  /* 0x00011100ff0477ac */ /* 0x000ea20008000a00 */
[----:B------:R-:W3:Y:S01]  /*42a0*/  LDC.64 R12, c[0x0][0x348] ;  /* 0x0000d200ff0c7b82 */ /* 0x000ee20000000a00 */
[----:B------:R-:W-:Y:S02]  /*42b0*/  HFMA2 R9, -RZ, RZ, 0, 0 ;  /* 0x00000000ff097431 */ /* 0x000fe400000001ff */
[----:B------:R-:W-:Y:S01]  /*42c0*/  IMAD.MOV.U32 R11, RZ, RZ, 0x1 ;  /* 0x00000001ff0b7424 */ /* 0x000fe200078e00ff */
[----:B------:R-:W4:Y:S01]  /*42d0*/  LDCU UR37, c[0x0][0x370] ;  /* 0x00006e00ff2577ac */ /* 0x000f220008000800 */
[----:B------:R-:W-:Y:S01]  /*42e0*/  IMAD.MOV.U32 R10, RZ, RZ, RZ ;  /* 0x000000ffff0a7224 */ /* 0x000fe200078e00ff */
[----:B------:R-:W-:Y:S01]  /*42f0*/  MOV R3, 0x1000 ;  /* 0x0000100000037802 */ /* 0x000fe20000000f00 */
[----:B------:R-:W4:Y:S01]  /*4300*/  LDCU.128 UR32, c[0x0][0xb10] ;  /* 0x00016200ff2077ac */ /* 0x000f220008000c00 */
[----:B------:R-:W1:Y:S01]  /*4310*/  LDCU UR29, c[0x0][0x374] ;  /* 0x00006e80ff1d77ac */ /* 0x000e620008000800 */
[----:B------:R-:W1:Y:S01]  /*4320*/  LDCU.64 UR30, c[0x0][0x890] ;  /* 0x00011200ff1e77ac */ /* 0x000e620008000a00 */
[----:B--2---:R-:W-:Y:S01]  /*4330*/  UISETP.NE.U32.AND UP0, UPT, UR4, URZ, UPT ;  /* 0x000000ff0400728c */ /* 0x004fe2000bf05070 */
[----:B------:R-:W2:Y:S01]  /*4340*/  LDCU UR15, c[0x0][0xb0c] ;  /* 0x00016180ff0f77ac */ /* 0x000ea20008000800 */
[----:B------:R-:W3:Y:S01]  /*4350*/  LDCU UR41, c[0x0][0xb20] ;  /* 0x00016400ff2977ac */ /* 0x000ee20008000800 */
[----:B------:R-:W3:Y:S01]  /*4360*/  LDCU UR4, c[0x0][0xb30] ;  /* 0x00016600ff0477ac */ /* 0x000ee20008000800 */
[----:B----4-:R-:W-:-:S02]  /*4370*/  UIMAD.WIDE.U32 UR6, UR37, UR32, URZ ;  /* 0x00000020250672a5 */ /* 0x010fc4000f8e00ff */
[----:B-1----:R-:W-:Y:S02]  /*4380*/  UIMAD.WIDE.U32 UR8, UR29, UR35, URZ ;  /* 0x000000231d0872a5 */ /* 0x002fe4000f8e00ff */
[----:B------:R-:W-:Y:S02]  /*4390*/  USEL UR40, URZ, 0x1, UP5 ;  /* 0x00000001ff287887 */ /* 0x000fe4000a800000 */
[----:B------:R-:W-:Y:S02]  /*43a0*/  UISETP.NE.U32.AND UP6, UPT, UR30, URZ, UPT ;  /* 0x000000ff1e00728c */ /* 0x000fe4000bfc5070 */
[----:B------:R-:W-:Y:S01]  /*43b0*/  UISETP.NE.AND.EX UP5, UPT, UR5, URZ, UPT, UP0 ;  /* 0x000000ff0500728c */ /* 0x000fe2000bfa5300 */
[----:B------:R-:W-:Y:S01]  /*43c0*/  UMOV UR24, 0x400 ;  /* 0x0000040000187882 */ /* 0x000fe20000000000 */
[----:B------:R-:W-:Y:S01]  /*43d0*/  UISETP.NE.AND UP0, UPT, UR42, 0x1, UPT ;  /* 0x000000012a00788c */ /* 0x000fe2000bf05270 */
[----:B------:R-:W-:Y:S01]  /*43e0*/  UMOV UR6, UR7 ;  /* 0x0000000700067c82 */ /* 0x000fe20008000000 */
[----:B------:R-:W-:Y:S01]  /*43f0*/  UMOV UR38, UR9 ;  /* 0x0000000900267c82 */ /* 0x000fe20008000000 */
[----:B--2---:R-:W-:Y:S01]  /*4400*/  UISETP.NE.AND UP0, UPT, UR15, 0x1, UPT ;  /* 0x000000010f00788c */ /* 0x004fe2000bf05270 */
[----:B------:R-:W-:Y:S01]  /*4410*/  UMOV UR25, URZ ;  /* 0x000000ff00197c82 */ /* 0x000fe20008000000 */
[----:B------:R-:W-:-:S02]  /*4420*/  UPLOP3.LUT UP4, UPT, UPT, UPT, UPT, 0x40, 0x4 ;  /* 0x000000000004789c */ /* 0x000fc40003f8e870 */
[----:B------:R-:W-:Y:S01]  /*4430*/  UISETP.GE.AND UP2, UPT, UR42, 0x1, UPT ;  /* 0x000000012a00788c */ /* 0x000fe2000bf46270 */
[----:B------:R-:W1:Y:S01]  /*4440*/  LDCU.64 UR16, c[0x0][0xb28] ;  /* 0x00016500ff1077ac */ /* 0x000e620008000a00 */
[----:B------:R-:W-:Y:S02]  /*4450*/  ULEA UR24, UR54, UR24, 0x18 ;  /* 0x0000001836187291 */ /* 0x000fe4000f8ec0ff */
[----:B------:R-:W-:Y:S02]  /*4460*/  UISETP.NE.AND.EX UP6, UPT, UR31, URZ, UPT, UP6 ;  /* 0x000000ff1f00728c */ /* 0x000fe4000bfc5360 */
[----:B------:R-:W-:Y:S02]  /*4470*/  USHF.R.U32.HI UR39, URZ, UR33, UR6 ;  /* 0x00000021ff277299 */ /* 0x000fe40008011606 */
[----:B---3--:R-:W-:Y:S02]  /*4480*/  USHF.R.U32.HI UR38, URZ, UR41, UR38 ;  /* 0x00000029ff267299 */ /* 0x008fe40008011626 */
[----:B------:R-:W-:-:S02]  /*4490*/  UISETP.NE.AND UP0, UPT, UR34, 0x1, UPT ;  /* 0x000000012200788c */ /* 0x000fc4000bf05270 */
[----:B------:R-:W-:-:S11]  /*44a0*/  UISETP.NE.AND UP3, UPT, UR4, 0x1, UPT ;  /* 0x000000010400788c */ /* 0x000fd6000bf65270 */
.L_x_85:
[C---:B------:R-:W-:Y:S02]  /*44b0*/  LEA R8, R10.reuse, UR24, 0x3 ;  /* 0x000000180a087c11 */ /* 0x040fe4000f8e18ff */
[----:B------:R-:W-:Y:S02]  /*44c0*/  SHF.L.U32 R0, R9, 0x1f, RZ ;  /* 0x0000001f09007819 */ /* 0x000fe400000006ff */
[----:B------:R-:W-:Y:S02]  /*44d0*/  LEA R4, R10, UR24, 0x4 ;  /* 0x000000180a047c11 */ /* 0x000fe4000f8e20ff */
[----:B--2---:R-:W2:Y:S02]  /*44e0*/  SYNCS.PHASECHK.TRANS64.TRYWAIT P0, [R8+URZ+0xa0], R0 ;  /* 0x0000a000080075a7 */ /* 0x004ea400080011ff */
[----:B--2---:R-:W-:Y:S05]  /*44f0*/  @!P0 BRA `(.L_x_77) ;  /* 0x0000003c001c8947 */ /* 0x004fea0003800000 */
.L_x_155:
[----:B------:R-:W3:Y:S01]  /*4500*/  LDS.128 R4, [R4+0x130] ;  /* 0x0001300004047984 */ /* 0x000ee20000000c00 */
[----:B------:R-:W-:Y:S01]  /*4510*/  UISETP.GE.AND UP0, UPT, UR42, 0x1, UPT ;  /* 0x000000012a00788c */ /* 0x000fe2000bf06270 */
[----:B------:R-:W-:Y:S01]  /*4520*/  @!PT LDS RZ, [RZ] ;  /* 0x00000000fffff984 */ /* 0x000fe20000000800 */
[----:B------:R-:W-:Y:S01]  /*4530*/  @!PT LDS RZ, [RZ] ;  /* 0x00000000fffff984 */ /* 0x000fe20000000800 */
[----:B------:R-:W-:Y:S01]  /*4540*/  @!PT LDS RZ, [RZ] ;  /* 0x00000000fffff984 */ /* 0x000fe20000000800 */
[----:B------:R-:W-:Y:S01]  /*4550*/  @!PT LDS RZ, [RZ] ;  /* 0x00000000fffff984 */ /* 0x000fe20000000800 */
[----:B------:R4:W-:Y:S06]  /*4560*/  MEMBAR.ALL.CTA ;  /* 0x0000000000007992 */ /* 0x0009ec0000008000 */
[----:B----4-:R-:W4:Y:S01]  /*4570*/  FENCE.VIEW.ASYNC.S ;  /* 0x00000000000073c6 */ /* 0x010f220000000000 */
[----:B---3--:R-:W-:Y:S11]  /*4580*/  LOP3.LUT P0, RZ, R6, 0x1, RZ, 0xc0, !PT ;  /* 0x0000000106ff7812 */ /* 0x008ff6000780c0ff */
[----:B------:R-:W-:Y:S02]  /*4590*/  @!UPT UIADD3 URZ, UPT, UPT, URZ, URZ, URZ ;  /* 0x000000fffffff290 */ /* 0x000fe4000fffe0ff */
[----:B----4-:R-:W-:Y:S01]  /*45a0*/  VOTEU.ANY UP2, P0 ;  /* 0x0000000000ff7886 */ /* 0x010fe20000040100 */
[----:B------:R-:W-:Y:S11]  /*45b0*/  PLOP3.LUT P0, PT, PT, PT, UP2, 0x80, 0x8 ;  /* 0x000000000008781c */ /* 0x000ff60003f0f028 */
[----:B------:R-:W-:Y:S02]  /*45c0*/  @!UPT UIADD3 URZ, UPT, UPT, URZ, URZ, URZ ;  /* 0x000000fffffff290 */ /* 0x000fe4000fffe0ff */
[----:B--2---:R-:W-:Y:S02]  /*45d0*/  @P0 SHF.R.U32.HI R0, RZ, 0x10, R5 ;  /* 0x00000010ff000819 */ /* 0x004fe40000011605 */
[----:B------:R-:W-:Y:S02]  /*45e0*/  @P0 MOV R2, R4 ;  /* 0x0000000400020202 */ /* 0x000fe40000000f00 */
[----:B------:R-:W-:Y:S01]  /*45f0*/  @P0 R2UR UR4, R0 ;  /* 0x00000000000402ca */ /* 0x000fe200000e0000 */
[----:B------:R-:W-:Y:S01]  /*4600*/  VIADD R0, R8, 0xb0 ;  /* 0x000000b008007836 */ /* 0x000fe20000000000 */
[----:B------:R-:W-:Y:S02]  /*4610*/  @P0 LOP3.LUT R4, R5, 0xffff, RZ, 0xc0, !PT ;  /* 0x0000ffff05040812 */ /* 0x000fe400078ec0ff */
[----:B------:R-:W-:Y:S02]  /*4620*/  @P0 R2UR UR6, R2 ;  /* 0x00000000020602ca */ /* 0x000fe400000e0000 */
[----:B------:R-:W-:Y:S02]  /*4630*/  PRMT R0, RZ, 0x654, R0 ;  /* 0x00000654ff007816 */ /* 0x000fe40000000000 */
[----:B------:R-:W-:Y:S02]  /*4640*/  @P0 R2UR UR5, R4 ;  /* 0x00000000040502ca */ /* 0x000fe400000e0000 */
[----:B------:R2:W-:Y:S03]  /*4650*/  SYNCS.ARRIVE.TRANS64.RED.A1T0 RZ, [R0+URZ], RZ ;  /* 0x000000ff00ff79a7 */ /* 0x0005e600081004ff */
[----:B------:R-:W-:Y:S04]  /*4660*/  @UP2 UMOV UR28, UR4 ;  /* 0x00000004001c2c82 */ /* 0x000fe80008000000 */
[----:B------:R-:W-:Y:S04]  /*4670*/  @UP2 UMOV UR14, UR6 ;  /* 0x00000006000e2c82 */ /* 0x000fe80008000000 */
[----:B------:R-:W-:Y:S01]  /*4680*/  @UP2 UMOV UR13, UR5 ;  /* 0x00000005000d2c82 */ /* 0x000fe20008000000 */
[----:B------:R-:W-:Y:S05]  /*4690*/  BRA.U !UP0, `(.L_x_78) ;  /* 0x0000000108c07547 */ /* 0x000fea000b800000 */
[----:B------:R-:W-:Y:S02]  /*46a0*/  UIMAD.WIDE.U32 UR8, UR13, UR35, URZ ;  /* 0x000000230d0872a5 */ /* 0x000fe4000f8e00ff */
[----:B------:R-:W-:Y:S02]  /*46b0*/  UP2UR UR12, UPR, URZ, 0x4 ;  /* 0x00000004ff0c7883 */ /* 0x000fe40008000000 */
[----:B------:R-:W-:Y:S02]  /*46c0*/  UISETP.NE.AND UP2, UPT, UR34, 0x1, UPT ;  /* 0x000000012200788c */ /* 0x000fe4000bf45270 */
[----:B------:R-:W-:Y:S02]  /*46d0*/  UIMAD.WIDE.U32 UR10, UR14, UR32, URZ ;  /* 0x000000200e0a72a5 */ /* 0x000fe4000f8e00ff */
[----:B------:R-:W-:Y:S02]  /*46e0*/  USEL UR4, UR29, UR38, !UP2 ;  /* 0x000000261d047287 */ /* 0x000fe4000d000000 */
[----:B------:R-:W-:Y:S02]  /*46f0*/  UISETP.NE.AND UP0, UPT, UR15, 0x1, UPT ;  /* 0x000000010f00788c */ /* 0x000fe4000bf05270 */
[----:B------:R-:W-:Y:S02]  /*4700*/  UP2UR UR22, UPR, URZ, 0x2 ;  /* 0x00000002ff167883 */ /* 0x000fe40008000000 */
[----:B------:R-:W-:Y:S02]  /*4710*/  UISETP.NE.AND UP1, UPT, UR42, 0x1, UPT ;  /* 0x000000012a00788c */ /* 0x000fe4000bf25270 */
[----:B-1----:R-:W-:Y:S02]  /*4720*/  UIMAD.WIDE.U32 UR18, UR4, UR16, URZ ;  /* 0x00000010041272a5 */ /* 0x002fe4000f8e00ff */
[----:B------:R-:W-:Y:S01]  /*4730*/  USEL UR7, UR37, UR39, !UP0 ;  /* 0x0000002725077287 */ /* 0x000fe2000c000000 */
[----:B------:R-:W-:Y:S02]  /*4740*/  UMOV UR5, UR9 ;  /* 0x0000000900057c82 */ /* 0x000fe40008000000 */
[----:B------:R-:W-:Y:S02]  /*4750*/  USHF.R.U32.HI UR6, URZ, UR41, UR5 ;  /* 0x00000029ff067299 */ /* 0x000fe40008011605 */
[----:B------:R-:W-:Y:S02]  /*4760*/  UIMAD.WIDE.U32 UR20, UR7, UR16, URZ ;  /* 0x00000010071472a5 */ /* 0x000fe4000f8e00ff */
[----:B------:R-:W-:Y:S02]  /*4770*/  USEL UR6, UR13, UR6, !UP2 ;  /* 0x000000060d067287 */ /* 0x000fe4000d000000 */
[----:B------:R-:W-:Y:S01]  /*4780*/  UISETP.NE.AND UP2, UPT, UR12, URZ, UPT ;  /* 0x000000ff0c00728c */ /* 0x000fe2000bf45270 */
[----:B------:R-:W-:Y:S01]  /*4790*/  UMOV UR5, UR11 ;  /* 0x0000000b00057c82 */ /* 0x000fe20008000000 */
[----:B------:R-:W-:Y:S02]  /*47a0*/  UIMAD.WIDE.U32 UR10, UR6, UR16, URZ ;  /* 0x00000010060a72a5 */ /* 0x000fe4000f8e00ff */
[----:B------:R-:W-:Y:S03]  /*47b0*/  USHF.R.U32.HI UR8, URZ, UR33, UR5 ;  /* 0x00000021ff087299 */ /* 0x000fe60008011605 */
[----:B------:R-:W-:Y:S02]  /*47c0*/  UMOV UR5, UR19 ;  /* 0x0000001300057c82 */ /* 0x000fe40008000000 */
[----:B------:R-:W-:Y:S03]  /*47d0*/  @UP1 USHF.R.U32.HI UR4, URZ, UR17, UR5 ;  /* 0x00000011ff041299 */ /* 0x000fe60008011605 */
[----:B------:R-:W-:Y:S01]  /*47e0*/  UMOV UR5, UR21 ;  /* 0x0000001500057c82 */ /* 0x000fe20008000000 */
[----:B------:R-:W-:Y:S02]  /*47f0*/  UIMAD UR4, UR42, UR4, URZ ;  /* 0x000000042a0472a4 */ /* 0x000fe4000f8e02ff */
[----:B------:R-:W-:Y:S02]  /*4800*/  @UP1 USHF.R.U32.HI UR7, URZ, UR17, UR5 ;  /* 0x00000011ff071299 */ /* 0x000fe40008011605 */
[----:B------:R-:W-:Y:S02]  /*4810*/  USEL UR5, UR14, UR8, !UP0 ;  /* 0x000000080e057287 */ /* 0x000fe4000c000000 */
[----:B------:R-:W-:Y:S02]  /*4820*/  UIMAD UR8, UR42, UR7, URZ ;  /* 0x000000072a0872a4 */ /* 0x000fe4000f8e02ff */
[----:B------:R-:W-:Y:S03]  /*4830*/  UISETP.GE.AND UP0, UPT, UR6, UR4, UPT ;  /* 0x000000040600728c */ /* 0x000fe6000bf06270 */
[----:B------:R-:W-:Y:S01]  /*4840*/  UMOV UR4, UR11 ;  /* 0x0000000b00047c82 */ /* 0x000fe20008000000 */
[----:B------:R-:W-:Y:S02]  /*4850*/  UISETP.GE.OR UP0, UPT, UR5, UR8, UP0 ;  /* 0x000000080500728c */ /* 0x000fe40008706670 */
[----:B------:R-:W-:Y:S02]  /*4860*/  USHF.R.U32.HI UR4, URZ, UR17, UR4 ;  /* 0x00000011ff047299 */ /* 0x000fe40008011604 */
[----:B------:R-:W-:Y:S02]  /*4870*/  UIMAD.WIDE.U32 UR8, UR5, UR16, URZ ;  /* 0x00000010050872a5 */ /* 0x000fe4000f8e00ff */
[----:B------:R-:W-:Y:S04]  /*4880*/  USEL UR10, UR6, UR4, !UP1 ;  /* 0x00000004060a7287 */ /* 0x000fe8000c800000 */
[----:B------:R-:W-:Y:S01]  /*4890*/  UIADD3 UR11, UPT, UPT, -UR10, URZ, URZ ;  /* 0x000000ff0a0b7290 */ /* 0x000fe2000fffe1ff */
[----:B------:R-:W-:Y:S02]  /*48a0*/  @!UP0 UMOV UR4, UR9 ;  /* 0x0000000900048c82 */ /* 0x000fe40008000000 */
[----:B------:R-:W-:Y:S02]  /*48b0*/  @!UP0 USHF.R.U32.HI UR4, URZ, UR17, UR4 ;  /* 0x00000011ff048299 */ /* 0x000fe40008011604 */
[----:B------:R-:W-:Y:S02]  /*48c0*/  UIMAD UR8, UR42, UR11, UR6 ;  /* 0x0000000b2a0872a4 */ /* 0x000fe4000f8e0206 */
[----:B------:R-:W-:Y:S02]  /*48d0*/  @!UP0 USEL UR4, UR5, UR4, !UP1 ;  /* 0x0000000405048287 */ /* 0x000fe4000c800000 */
[----:B------:R-:W-:Y:S02]  /*48e0*/  UISETP.NE.AND UP1, UPT, UR22, URZ, UPT ;  /* 0x000000ff1600728c */ /* 0x000fe4000bf25270 */
[----:B------:R-:W-:Y:S02]  /*48f0*/  @!UP0 UIMAD UR8, UR7, UR8, UR4 ;  /* 0x00000008070882a4 */ /* 0x000fe4000f8e0204 */
[----:B------:R-:W-:Y:S02]  /*4900*/  @!UP0 UIADD3 UR9, UPT, UPT, UR10, -UR4, URZ ;  /* 0x800000040a098290 */ /* 0x000fe4000fffe0ff */
[----:B------:R-:W-:Y:S02]  /*4910*/  UIADD3 UR4, UPT, UPT, -UR5, URZ, URZ ;  /* 0x000000ff05047290 */ /* 0x000fe4000fffe1ff */
[----:B------:R-:W-:Y:S02]  /*4920*/  UIADD3 UR7, UPT, UPT, -UR6, URZ, URZ ;  /* 0x000000ff06077290 */ /* 0x000fe4000fffe1ff */
[----:B------:R-:W-:Y:S02]  /*4930*/  @!UP0 UIMAD UR6, UR9, UR42, UR5 ;  /* 0x0000002a090682a4 */ /* 0x000fe4000f8e0205 */
[----:B------:R-:W-:Y:S02]  /*4940*/  UIMAD UR14, UR15, UR4, UR14 ;  /* 0x000000040f0e72a4 */ /* 0x000fe4000f8e020e */
[----:B------:R-:W-:Y:S01]  /*4950*/  UIMAD UR13, UR34, UR7, UR13 ;  /* 0x00000007220d72a4 */ /* 0x000fe2000f8e020d */
[----:B------:R-:W-:Y:S02]  /*4960*/  @!UP0 UMOV UR5, UR8 ;  /* 0x0000000800058c82 */ /* 0x000fe40008000000 */
[----:B------:R-:W-:Y:S02]  /*4970*/  UIMAD UR14, UR5, UR15, UR14 ;  /* 0x0000000f050e72a4 */ /* 0x000fe4000f8e020e */
[----:B------:R-:W-:Y:S11]  /*4980*/  UIMAD UR13, UR6, UR34, UR13 ;  /* 0x00000022060d72a4 */ /* 0x000ff6000f8e020d */
[----:B------:R-:W-:Y:S01]  /*4990*/  @!UPT UIADD3 URZ, UPT, UPT, URZ, URZ, URZ ;  /* 0x000000fffffff290 */ /* 0x000fe2000fffe0ff */
.L_x_78:
[----:B------:R-:W3:Y:S01]  /*49a0*/  @!UP3 LDCU.128 UR20, c[0x0][0xb10] ;  /* 0x00016200ff14b7ac */ /* 0x000ee20008000c00 */
[----:B------:R-:W-:Y:S04]  /*49b0*/  ISETP.NE.U32.AND P0, PT, RZ, UR30, PT ;  /* 0x0000001eff007c0c */ /* 0x000fe8000bf05070 */
[----:B------:R-:W-:Y:S01]  /*49c0*/  ISETP.NE.AND.EX P0, PT, RZ, UR31, PT, P0 ;  /* 0x0000001fff007c0c */ /* 0x000fe2000bf05300 */
[----:B------:R-:W4:Y:S01]  /*49d0*/  @!UP3 LDCU UR5, c[0x0][0xb0c] ;  /* 0x00016180ff05b7ac */ /* 0x000f220008000800 */
[----:B------:R-:W-:Y:S02]  /*49e0*/  USHF.L.U32 UR11, UR26, 0x6, URZ ;  /* 0x000000061a0b7899 */ /* 0x000fe400080006ff */
[----:B------:R-:W-:Y:S02]  /*49f0*/  USHF.L.U32 UR10, UR27, 0x6, URZ ;  /* 0x000000061b0a7899 */ /* 0x000fe400080006ff */
[----:B---3--:R-:W-:Y:S07]  /*4a00*/  UIMAD.WIDE.U32 UR6, UR14, UR20, URZ ;  /* 0x000000140e0672a5 */ /* 0x008fee000f8e00ff */
[----:B------:R-:W-:Y:S01]  /*4a10*/  @!UP3 UMOV UR4, UR7 ;  /* 0x000000070004bc82 */ /* 0x000fe20008000000 */
[----:B----4-:R-:W-:Y:S02]  /*4a20*/  @!UP3 UISETP.NE.AND UP0, UPT, UR5, 0x1, UPT ;  /* 0x000000010500b88c */ /* 0x010fe4000bf05270 */
[----:B------:R-:W-:Y:S02]  /*4a30*/  @!UP3 USHF.R.U32.HI UR4, URZ, UR21, UR4 ;  /* 0x00000015ff04b299 */ /* 0x000fe40008011604 */
[----:B------:R-:W-:Y:S02]  /*4a40*/  UIMAD.WIDE.U32 UR6, UR13, UR23, URZ ;  /* 0x000000170d0672a5 */ /* 0x000fe4000f8e00ff */
[----:B------:R-:W-:Y:S02]  /*4a50*/  @!UP3 USEL UR8, UR14, UR4, !UP0 ;  /* 0x000000040e08b287 */ /* 0x000fe4000c000000 */
[----:B------:R-:W-:Y:S03]  /*4a60*/  @!UP3 UISETP.NE.AND UP0, UPT, UR22, 0x1, UPT ;  /* 0x000000011600b88c */ /* 0x000fe6000bf05270 */
[----:B------:R-:W-:Y:S02]  /*4a70*/  @!UP3 UMOV UR6, UR7 ;  /* 0x000000070006bc82 */ /* 0x000fe40008000000 */
[----:B------:R-:W3:Y:S02]  /*4a80*/  @!UP3 LDCU UR4, c[0x0][0xb20] ;  /* 0x00016400ff04b7ac */ /* 0x000ee40008000800 */
[----:B---3--:R-:W-:Y:S04]  /*4a90*/  @!UP3 USHF.R.U32.HI UR6, URZ, UR4, UR6 ;  /* 0x00000004ff06b299 */ /* 0x008fe80008011606 */
[----:B------:R-:W-:Y:S04]  /*4aa0*/  @!UP3 USEL UR6, UR13, UR6, !UP0 ;  /* 0x000000060d06b287 */ /* 0x000fe8000c000000 */
[----:B------:R-:W-:Y:S02]  /*4ab0*/  @!UP3 UIADD3 UR4, UPT, UPT, -UR8, UR6, URZ ;  /* 0x000000060804b290 */ /* 0x000fe4000fffe1ff */
[----:B------:R-:W-:Y:S02]  /*4ac0*/  @!UP3 UIADD3 UR6, UPT, UPT, UR8, -UR6, URZ ;  /* 0x800000060806b290 */ /* 0x000fe4000fffe0ff */
[----:B------:R-:W-:Y:S02]  /*4ad0*/  @!UP3 UIMAD UR14, UR4, UR5, UR14 ;  /* 0x00000005040eb2a4 */ /* 0x000fe4000f8e020e */
[----:B------:R-:W-:Y:S01]  /*4ae0*/  @!UP3 UIMAD UR13, UR6, UR22, UR13 ;  /* 0x00000016060db2a4 */ /* 0x000fe2000f8e020d */
[----:B------:R-:W-:Y:S11]  /*4af0*/  BRA.U UP4, `(.L_x_79) ;  /* 0x0000000104107547 */ /* 0x000ff6000b800000 */
[----:B------:R-:W-:Y:S04]  /*4b00*/  MOV R2, UR40 ;  /* 0x0000002800027c02 */ /* 0x000fe80008000f00 */
[----:B------:R-:W-:Y:S04]  /*4b10*/  SHF.L.U32 R2, R2, 0x1f, RZ ;  /* 0x0000001f02027819 */ /* 0x000fe800000006ff */
[----:B------:R-:W3:Y:S02]  /*4b20*/  SYNCS.PHASECHK.TRANS64.TRYWAIT P1, [UR24+0x98], R2 ;  /* 0x00009802ff0075a7 */ /* 0x000ee40008021118 */
[----:B---3--:R-:W-:Y:S05]  /*4b30*/  @!P1 BRA `(.L_x_80) ;  /* 0x0000003400a09947 */ /* 0x008fea0003800000 */
.L_x_79:
[----:B------:R-:W-:Y:S05]  /*4b40*/  BRA.U !UP6, `(.L_x_81) ;  /* 0x000000010e387547 */ /* 0x000fea000b800000 */
[----:B------:R-:W-:Y:S01]  /*4b50*/  UPLOP3.LUT UP1, UPT, UPT, UPT, UP5, 0x80, 0x8 ;  /* 0x000000000008789c */ /* 0x000fe20003f2f050 */
[----:B--2---:R-:W-:Y:S01]  /*4b60*/  HFMA2 R0, -RZ, RZ, 0, 5.9604644775390625e-08 ;  /* 0x00000001ff007431 */ /* 0x004fe200000001ff */
[----:B------:R-:W2:Y:S01]  /*4b70*/  LDCU.64 UR8, c[0x0][0x358] ;  /* 0x00006b00ff0877ac */ /* 0x000ea20008000a00 */
[----:B------:R-:W-:Y:S03]  /*4b80*/  IMAD.MOV.U32 R45, RZ, RZ, 0x1 ;  /* 0x00000001ff2d7424 */ /* 0x000fe600078e00ff */
[----:B------:R-:W-:Y:S05]  /*4b90*/  PLOP3.LUT P1, PT, PT, PT, UP1, 0x80, 0x8 ;  /* 0x000000000008781c */ /* 0x000fea0003f2f018 */
[----:B------:R-:W3:Y:S01]  /*4ba0*/  @UP1 LDCU.64 UR4, c[0x0][0x888] ;  /* 0x00011100ff0417ac */ /* 0x000ee20008000a00 */
[----:B------:R-:W-:Y:S07]  /*4bb0*/  @UP1 UIMAD UR6, UR36, UR30, URZ ;  /* 0x0000001e240612a4 */ /* 0x000fee000f8e02ff */
[----:B------:R-:W-:Y:S01]  /*4bc0*/  @!P1 PRMT R45, R0, 0x7610, R45 ;  /* 0x00007610002d9816 */ /* 0x000fe2000000002d */
[----:B---3--:R-:W-:Y:S06]  /*4bd0*/  @UP1 UIMAD.WIDE UR4, UR6, 0x4, UR4 ;  /* 0x00000004060418a5 */ /* 0x008fec000f8e0204 */
[----:B-----5:R-:W-:Y:S01]  /*4be0*/  IMAD.U32 R26, RZ, RZ, UR4 ;  /* 0x00000004ff1a7e24 */ /* 0x020fe2000f8e00ff */
[----:B------:R-:W-:Y:S04]  /*4bf0*/  MOV R27, UR5 ;  /* 0x00000005001b7c02 */ /* 0x000fe80008000f00 */
[----:B------:R-:W3:Y:S01]  /*4c00*/  @!UP1 LDCU UR4, c[0x0][0x880] ;  /* 0x00011000ff0497ac */ /* 0x000ee20008000800 */
[----:B--2---:R4:W5:Y:S02]  /*4c10*/  @P1 LDG.E R26, desc[UR8][R26.64] ;  /* 0x000000081a1a1981 */ /* 0x004964000c1e1900 */
[----:B---34-:R-:W-:Y:S07]  /*4c20*/  @!P1 IMAD.U32 R26, RZ, RZ, UR4 ;  /* 0x00000004ff1a9e24 */ /* 0x018fee000f8e00ff */
.L_x_81:
[----:B-----5:R-:W-:Y:S01]  /*4c30*/  @!P0 FSETP.EQ.AND P2, PT, R26, RZ, PT ;  /* 0x000000ff1a00820b */ /* 0x020fe20003f42000 */
[----:B------:R-:W-:Y:S01]  /*4c40*/  @!UPT UIADD3 URZ, UPT, UPT, URZ, URZ, URZ ;  /* 0x000000fffffff290 */ /* 0x000fe2000fffe0ff */
[----:B------:R-:W-:Y:S11]  /*4c50*/  @!P0 BRA `(.L_x_82) ;  /* 0x0000000000148947 */ /* 0x000ff60003800000 */
[----:B------:R-:W-:Y:S02]  /*4c60*/  LOP3.LUT P0, RZ, R45, 0xff, RZ, 0xc0, !PT ;  /* 0x000000ff2dff7812 */ /* 0x000fe4000780c0ff */
[----:B------:R-:W-:Y:S04]  /*4c70*/  PLOP3.LUT P2, PT, PT, PT, UP1, 0x80, 0x8 ;  /* 0x000000000008781c */ /* 0x000fe80003f4f018 */
[----:B------:R-:W-:Y:S07]  /*4c80*/  PLOP3.LUT P2, PT, P2, PT, PT, 0x8, 0x80 ;  /* 0x000000000080781c */ /* 0x000fee000174e170 */
[----:B------:R-:W-:Y:S11]  /*4c90*/  @P0 FSETP.EQ.AND P2, PT, R26, RZ, PT ;  /* 0x000000ff1a00020b */ /* 0x000ff60003f42000 */
[----:B------:R-:W-:Y:S02]  /*4ca0*/  @!UPT UIADD3 URZ, UPT, UPT, URZ, URZ, URZ ;  /* 0x000000fffffff290 */ /* 0x000fe4000fffe0ff */
.L_x_82:
[----:B------:R-:W-:Y:S01]  /*4cb0*/  ULEA UR4, UR25, UR24, 0x3 ;  /* 0x0000001819047291 */ /* 0x000fe2000f8e18ff */
[----:B--2---:R-:W-:Y:S02]  /*4cc0*/  SHF.L.U32 R2, R11, 0x1f, RZ ;  /* 0x0000001f0b027819 */ /* 0x004fe400000006ff */
[----:B------:R-:W-:Y:S04]  /*4cd0*/  ELECT P1, URZ, PT ;  /* 0x0000000000ff782f */ /* 0x000fe80003820000 */
[----:B------:R-:W-:Y:S02]  /*4ce0*/  PLOP3.LUT P1, PT, P2, P1, PT, 0xf2, 0x2f ;  /* 0x00000000002f781c */ /* 0x000fe40001723e72 */
[----:B------:R-:W2:Y:S02]  /*4cf0*/  SYNCS.PHASECHK.TRANS64.TRYWAIT P0, [UR4+0x78], R2 ;  /* 0x00007802ff0075a7 */ /* 0x000ea40008001104 */
[----:B--2---:R-:W-:Y:S09]  /*4d00*/  @!P0 BRA `(.L_x_83) ;  /* 0x0000003400448947 */ /* 0x004ff20003800000 */
.L_x_158:
[----:B------:R-:W-:Y:S01]  /*4d10*/  VOTEU.ALL UP0, P1 ;  /* 0x0000000000ff7886 */ /* 0x000fe20000800000 */
[----:B--2---:R-:W-:Y:S01]  /*4d20*/  @!P1 IADD3 R2, P0, PT, R12, 0x580, RZ ;  /* 0x000005800c029810 */ /* 0x004fe20007f1e0ff */
[----:B------:R-:W-:Y:S01]  /*4d30*/  UIADD3 UR9, UPT, UPT, UR4, 0x60, URZ ;  /* 0x0000006004097890 */ /* 0x000fe2000fffe0ff */
[----:B------:R-:W-:Y:S01]  /*4d40*/  VIADD R10, R10, 0x1 ;  /* 0x000000010a0a7836 */ /* 0x000fe20000000000 */
[----:B------:R-:W-:Y:S01]  /*4d50*/  UMOV UR22, 0x0 ;  /* 0x0000000000167882 */ /* 0x000fe20000000000 */
[----:B------:R-:W-:Y:S01]  /*4d60*/  @!UP0 ULEA UR5, UR25, UR24, 0xc ;  /* 0x0000001819058291 */ /* 0x000fe2000f8e60ff */
[----:B------:R-:W-:Y:S01]  /*4d70*/  @!P1 IMAD.X R0, RZ, RZ, R13, P0 ;  /* 0x000000ffff009224 */ /* 0x000fe200000e060d */
[----:B------:R-:W-:Y:S01]  /*4d80*/  @!P1 R2UR UR7, R2 ;  /* 0x00000000020792ca */ /* 0x000fe200000e0000 */
[----:B------:R-:W-:Y:S01]  /*4d90*/  @!P1 IMAD.MOV.U32 R2, RZ, RZ, 0x1000 ;  /* 0x00001000ff029424 */ /* 0x000fe200078e00ff */
[----:B------:R-:W-:Y:S02]  /*4da0*/  @!UP0 UIADD3 UR8, UPT, UPT, UR5, 0x200, URZ ;  /* 0x0000020005088890 */ /* 0x000fe4000fffe0ff */
[----:B------:R-:W-:Y:S01]  /*4db0*/  UIADD3 UR5, UPT, UPT, UR25, 0x1, URZ ;  /* 0x0000000119057890 */ /* 0x000fe2000fffe0ff */
[----:B------:R-:W-:Y:S01]  /*4dc0*/  UMOV UR23, 0x10000000 ;  /* 0x1000000000177882 */ /* 0x000fe20000000000 */
[----:B------:R-:W-:Y:S02]  /*4dd0*/  UMOV UR12, UR36 ;  /* 0x00000024000c7c82 */ /* 0x000fe40008000000 */
[----:B------:R-:W-:Y:S04]  /*4de0*/  UISETP.NE.AND UP0, UPT, UR5, 0x3, UPT ;  /* 0x000000030500788c */ /* 0x000fe8000bf05270 */
[----:B------:R-:W-:Y:S01]  /*4df0*/  USEL UR6, UR5, URZ, UP0 ;  /* 0x000000ff05067287 */ /* 0x000fe20008000000 */
[----:B------:R-:W-:Y:S01]  /*4e00*/  @!P1 R2UR UR5, R0 ;  /* 0x00000000000592ca */ /* 0x000fe200000e0000 */
[----:B------:R-:W-:Y:S01]  /*4e10*/  IMAD.U32 R4, RZ, RZ, UR7 ;  /* 0x00000007ff047e24 */ /* 0x000fe2000f8e00ff */
[----:B------:R-:W-:Y:S02]  /*4e20*/  USEL UR20, URZ, 0x1, UP0 ;  /* 0x00000001ff147887 */ /* 0x000fe40008000000 */
[----:B------:R-:W-:Y:S01]  /*4e30*/  VOTEU.ALL UP0, P1 ;  /* 0x0000000000ff7886 */ /* 0x000fe20000800000 */
[----:B------:R-:W-:Y:S01]  /*4e40*/  UPRMT UR7, UR54, 0x654, UR9 ;  /* 0x0000065436077896 */ /* 0x000fe20008000009 */
[----:B------:R-:W-:Y:S02]  /*4e50*/  @!P1 R2UR UR18, R4 ;  /* 0x00000000041292ca */ /* 0x000fe400000e0000 */
[----:B------:R-:W-:Y:S04]  /*4e60*/  LOP3.LUT R11, R11, UR20, RZ, 0x3c, !PT ;  /* 0x000000140b0b7c12 */ /* 0x000fe8000f8e3cff */
[----:B------:R-:W-:Y:S01]  /*4e70*/  SHF.L.U32 R0, R11, 0x1f, RZ ;  /* 0x0000001f0b007819 */ /* 0x000fe200000006ff */
[----:B------:R-:W-:Y:S01]  /*4e80*/  IMAD.U32 R5, RZ, RZ, UR5 ;  /* 0x00000005ff057e24 */ /* 0x000fe2000f8e00ff */
[----:B------:R-:W-:Y:S04]  /*4e90*/  ULEA UR5, UR6, UR24, 0x3 ;  /* 0x0000001806057291 */ /* 0x000fe8000f8e18ff */
[----:B------:R-:W-:Y:S11]  /*4ea0*/  @!P1 R2UR UR19, R5 ;  /* 0x00000000051392ca */ /* 0x000ff600000e0000 */
[----:B------:R-:W-:Y:S02]  /*4eb0*/  @!UPT UIADD3 URZ, UPT, UPT, URZ, URZ, URZ ;  /* 0x000000fffffff290 */ /* 0x000fe4000fffe0ff */
[----:B------:R2:W-:Y:S01]  /*4ec0*/  @!UP0 UTMALDG.3D [UR8], [UR18], desc[UR22] ;  /* 0x00001608120085b4 */ /* 0x0005e20008011000 */
[----:B------:R2:W-:Y:S01]  /*4ed0*/  @!P1 SYNCS.ARRIVE.TRANS64.RED.A0TR RZ, [UR4+0x60], R2 ;  /* 0x00006002ffff99a7 */ /* 0x0005e20008300404 */
[----:B------:R-:W-:Y:S01]  /*4ee0*/  SYNCS.ARRIVE.TRANS64.RED.A1T0 RZ, [UR7], RZ ;  /* 0x000000ffffff79a7 */ /* 0x000fe20008100407 */
[----:B------:R-:W3:Y:S02]  /*4ef0*/  SYNCS.PHASECHK.TRANS64.TRYWAIT P0, [UR5+0x78], R0 ;  /* 0x00007800ff0075a7 */ /* 0x000ee40008001105 */
[----:B--23--:R-:W-:Y:S05]  /*4f00*/  @!P0 BRA `(.L_x_84) ;  /* 0x0000003000dc8947 */ /* 0x00cfea0003800000 */
.L_x_160:
[----:B------:R-:W-:Y:S01]  /*4f10*/  UIADD3 UR9, UPT, UPT, UR5, 0x60, URZ ;  /* 0x0000006005097890 */ /* 0x000fe2000fffe0ff */
[----:B--2---:R-:W-:Y:S01]  /*4f20*/  @!P1 IADD3 R2, P0, PT, R12, 0x580, RZ ;  /* 0x000005800c029810 */ /* 0x004fe20007f1e0ff */
[----:B------:R-:W-:Y:S01]  /*4f30*/  UPLOP3.LUT UP4, UPT, UPT, UPT, UPT, 0x80, 0x8 ;  /* 0x000000000008789c */ /* 0x000fe20003f8f070 */
[----:B------:R-:W-:Y:S01]  /*4f40*/  R2UR UR22, R47 ;  /* 0x000000002f1672ca */ /* 0x000fe200000e0000 */
[----:B------:R-:W-:Y:S01]  /*4f50*/  UMOV UR20, 0x0 ;  /* 0x0000000000147882 */ /* 0x000fe20000000000 */
[----:B------:R-:W-:Y:S01]  /*4f60*/  UMOV UR21, 0x10000000 ;  /* 0x1000000000157882 */ /* 0x000fe20000000000 */
[----:B------:R-:W-:Y:S01]  /*4f70*/  UMOV UR12, UR36 ;  /* 0x00000024000c7c82 */ /* 0x000fe20008000000 */
[----:B------:R-:W-:Y:S01]  /*4f80*/  VOTEU.ALL UP0, P1 ;  /* 0x0000000000ff7886 */ /* 0x000fe20000800000 */
[----:B------:R-:W-:Y:S01]  /*4f90*/  @!P1 IMAD.X R0, RZ, RZ, R13, P0 ;  /* 0x000000ffff009224 */ /* 0x000fe200000e060d */
[----:B------:R-:W-:Y:S01]  /*4fa0*/  R2UR UR19, R48 ;  /* 0x00000000301372ca */ /* 0x000fe200000e0000 */
[----:B------:R-:W-:Y:S01]  /*4fb0*/  UMOV UR36, UR28 ;  /* 0x0000001c00247c82 */ /* 0x000fe20008000000 */
[C---:B------:R-:W-:Y:S01]  /*4fc0*/  ISETP.NE.AND P0, PT, R10.reuse, 0x2, PT ;  /* 0x000000020a00780c */ /* 0x040fe20003f05270 */
[----:B------:R-:W-:Y:S02]  /*4fd0*/  @!UP0 ULEA UR4, UR6, UR24, 0xc ;  /* 0x0000001806048291 */ /* 0x000fe4000f8e60ff */
[----:B------:R-:W-:Y:S01]  /*4fe0*/  @!UP0 UIADD3 UR10, UPT, UPT, UR10, 0x20, URZ ;  /* 0x000000200a0a8890 */ /* 0x000fe2000fffe0ff */
[----:B------:R-:W-:Y:S01]  /*4ff0*/  SEL R10, R10, RZ, P0 ;  /* 0x000000ff0a0a7207 */ /* 0x000fe20000000000 */
[----:B------:R-:W-:Y:S02]  /*5000*/  @!UP0 UIADD3 UR8, UPT, UPT, UR4, 0x200, URZ ;  /* 0x0000020004088890 */ /* 0x000fe4000fffe0ff */
[----:B------:R-:W-:Y:S01]  /*5010*/  UIADD3 UR4, UPT, UPT, UR6, 0x1, URZ ;  /* 0x0000000106047890 */ /* 0x000fe2000fffe0ff */
[----:B------:R-:W-:Y:S01]  /*5020*/  @!P1 R2UR UR6, R2 ;  /* 0x00000000020692ca */ /* 0x000fe200000e0000 */
[----:B------:R-:W-:Y:S02]  /*5030*/  UIADD3 UR27, UPT, UPT, UR13, UR22, URZ ;  /* 0x000000160d1b7290 */ /* 0x000fe4000fffe0ff */
[----:B------:R-:W-:Y:S02]  /*5040*/  UISETP.NE.AND UP0, UPT, UR4, 0x3, UPT ;  /* 0x000000030400788c */ /* 0x000fe4000bf05270 */
[----:B------:R-:W-:Y:S02]  /*5050*/  UIADD3 UR26, UPT, UPT, UR14, UR19, URZ ;  /* 0x000000130e1a7290 */ /* 0x000fe4000fffe0ff */
[----:B------:R-:W-:Y:S01]  /*5060*/  USEL UR25, UR4, URZ, UP0 ;  /* 0x000000ff04197287 */ /* 0x000fe20008000000 */
[----:B------:R-:W-:Y:S01]  /*5070*/  @!P1 R2UR UR4, R0 ;  /* 0x00000000000492ca */ /* 0x000fe200000e0000 */
[----:B------:R-:W-:Y:S01]  /*5080*/  USEL UR18, URZ, 0x1, UP0 ;  /* 0x00000001ff127887 */ /* 0x000fe20008000000 */
[----:B------:R-:W-:Y:S01]  /*5090*/  SEL R0, RZ, 0x1, P0 ;  /* 0x00000001ff007807 */ /* 0x000fe20000000000 */
[----:B------:R-:W-:Y:S02]  /*50a0*/  VOTEU.ALL UP0, P1 ;  /* 0x0000000000ff7886 */ /* 0x000fe40000800000 */
[----:B------:R-:W-:Y:S01]  /*50b0*/  IMAD.U32 R4, RZ, RZ, UR6 ;  /* 0x00000006ff047e24 */ /* 0x000fe2000f8e00ff */
[----:B------:R-:W-:Y:S02]  /*50c0*/  LOP3.LUT R9, R9, R0, RZ, 0x3c, !PT ;  /* 0x0000000009097212 */ /* 0x000fe400078e3cff */
[----:B------:R-:W-:Y:S02]  /*50d0*/  LOP3.LUT R11, R11, UR18, RZ, 0x3c, !PT ;  /* 0x000000120b0b7c12 */ /* 0x000fe4000f8e3cff */
[----:B------:R-:W-:Y:S03]  /*50e0*/  @!P1 R2UR UR6, R4 ;  /* 0x00000000040692ca */ /* 0x000fe600000e0000 */
[----:B------:R-:W-:Y:S01]  /*50f0*/  IMAD.U32 R5, RZ, RZ, UR4 ;  /* 0x00000004ff057e24 */ /* 0x000fe2000f8e00ff */
[----:B------:R-:W-:Y:S04]  /*5100*/  UPRMT UR4, UR54, 0x654, UR9 ;  /* 0x0000065436047896 */ /* 0x000fe80008000009 */
[----:B------:R-:W-:Y:S11]  /*5110*/  @!P1 R2UR UR7, R5 ;  /* 0x00000000050792ca */ /* 0x000ff600000e0000 */
[----:B------:R-:W-:Y:S02]  /*5120*/  @!UPT UIADD3 URZ, UPT, UPT, URZ, URZ, URZ ;  /* 0x000000fffffff290 */ /* 0x000fe4000fffe0ff */
[----:B------:R2:W-:Y:S01]  /*5130*/  @!UP0 UTMALDG.3D [UR8], [UR6], desc[UR20] ;  /* 0x00001408060085b4 */ /* 0x0005e20008011000 */
[----:B------:R2:W-:Y:S01]  /*5140*/  @!P1 SYNCS.ARRIVE.TRANS64.RED.A0TR RZ, [UR5+0x60], R3 ;  /* 0x00006003ffff99a7 */ /* 0x0005e20008300405 */
[----:B------:R-:W-:Y:S01]  /*5150*/  SYNCS.ARRIVE.TRANS64.RED.A1T0 RZ, [UR4], RZ ;  /* 0x000000ffffff79a7 */ /* 0x000fe20008100404 */
[----:B------:R-:W-:Y:S05]  /*5160*/  BRA.U UP2, `(.L_x_85) ;  /* 0xfffffff102d07547 */ /* 0x000fea000b83ffff */
[----:B------:R-:W-:Y:S01]  /*5170*/  UIADD3 UR24, UPT, UPT, UR24, 0x78, URZ ;  /* 0x0000007818187890 */ /* 0x000fe2000fffe0ff */
[----:B------:R-:W-:-:S03]  /*5180*/  SHF.L.U32 R2, R11, 0x1f, RZ ;  /* 0x0000001f0b027819 */ /* 0x000fc600000006ff */
[----:B------:R-:W-:-:S09]  /*5190*/  ULEA UR4, UR25, UR24, 0x3 ;  /* 0x0000001819047291 */ /* 0x000fd2000f8e18ff */
[----:B------:R-:W3:Y:S02]  /*51a0*/  SYNCS.PHASECHK.TRANS64.TRYWAIT P0, [UR4], R2 ;  /* 0x00000002ff0075a7 */ /* 0x000ee40008001104 */
[----:B---3--:R-:W-:Y:S05]  /*51b0*/  @!P0 BRA `(.L_x_86) ;  /* 0x0000003000488947 */ /* 0x008fea0003800000 */
.L_x_162:
[----:B------:R-:W-:-:S04]  /*51c0*/  UIADD3 UR4, UPT, UPT, UR25, 0x1, URZ ;  /* 0x0000000119047890 */ /* 0x000fc8000fffe0ff */
[----:B------:R-:W-:-:S04]  /*51d0*/  UISETP.NE.AND UP0, UPT, UR4, 0x3, UPT ;  /* 0x000000030400788c */ /* 0x000fc8000bf05270 */
[----:B--2---:R-:W-:Y:S02]  /*51e0*/  USEL UR6, URZ, 0x1, UP0 ;  /* 0x00000001ff067887 */ /* 0x004fe40008000000 */
[----:B------:R-:W-:-:S04]  /*51f0*/  USEL UR4, UR4, URZ, UP0 ;  /* 0x000000ff04047287 */ /* 0x000fc80008000000 */
[----:B------:R-:W-:Y:S01]  /*5200*/  ULEA UR5, UR4, UR24, 0x3 ;  /* 0x0000001804057291 */ /* 0x000fe2000f8e18ff */
[----:B------:R-:W-:-:S04]  /*5210*/  LOP3.LUT R11, R11, UR6, RZ, 0x3c, !PT ;  /* 0x000000060b0b7c12 */ /* 0x000fc8000f8e3cff */
[----:B---3--:R-:W-:-:S04]  /*5220*/  SHF.L.U32 R2, R11, 0x1f, RZ ;  /* 0x0000001f0b027819 */ /* 0x008fc800000006ff */
[----:B------:R-:W2:Y:S02]  /*5230*/  SYNCS.PHASECHK.TRANS64.TRYWAIT P0, [UR5], R2 ;  /* 0x00000002ff0075a7 */ /* 0x000ea40008001105 */
[----:B--2---:R-:W-:Y:S05]  /*5240*/  @!P0 BRA `(.L_x_87) ;  /* 0x00000030003c8947 */ /* 0x004fea0003800000 */
.L_x_164:
[----:B------:R-:W-:-:S04]  /*5250*/  UIADD3 UR4, UPT, UPT, UR4, 0x1, URZ ;  /* 0x0000000104047890 */ /* 0x000fc8000fffe0ff */
[----:B------:R-:W-:-:S04]  /*5260*/  UISETP.NE.AND UP0, UPT, UR4, 0x3, UPT ;  /* 0x000000030400788c */ /* 0x000fc8000bf05270 */
[----:B------:R-:W-:Y:S02]  /*5270*/  USEL UR5, URZ, 0x1, UP0 ;  /* 0x00000001ff057887 */ /* 0x000fe40008000000 */
[----:B------:R-:W-:-:S04]  /*5280*/  USEL UR4, UR4, URZ, UP0 ;  /* 0x000000ff04047287 */ /* 0x000fc80008000000 */
[----:B------:R-:W-:Y:S01]  /*5290*/  ULEA UR4, UR4, UR24, 0x3 ;  /* 0x0000001804047291 */ /* 0x000fe2000f8e18ff */
[----:B--2---:R-:W-:-:S04]  /*52a0*/  LOP3.LUT R2, R11, UR5, RZ, 0x3c, !PT ;  /* 0x000000050b027c12 */ /* 0x004fc8000f8e3cff */
[----:B------:R-:W-:Y:S01]  /*52b0*/  SHF.L.U32 R2, R2, 0x1f, RZ ;  /* 0x0000001f02027819 */ /* 0x000fe200000006ff */
[----:B------:R-:W-:-:S07]  /*52c0*/  IMAD.U32 R0, RZ, RZ, UR4 ;  /* 0x00000004ff007e24 */ /* 0x000fce000f8e00ff */
.L_x_88:
[----:B--2---:R2:W3:Y:S02]  /*52d0*/  SYNCS.PHASECHK.TRANS64.TRYWAIT P0, [R0+URZ], R2 ;  /* 0x00000002000075a7 */ /* 0x0044e400080011ff */
[----:B---3--:R-:W-:Y:S05]  /*52e0*/  @!P0 NANOSLEEP.SYNCS 0x989680 ;  /* 0x009896800000895d */ /* 0x008fea0003900000 */
[----:B------:R-:W3:Y:S02]  /*52f0*/  @!P0 SYNCS.PHASECHK.TRANS64 P0, [R0+URZ], R2 ;  /* 0x00000002000085a7 */ /* 0x000ee400080010ff */
[----:B-1-3--:R-:W-:Y:S05]  /*5300*/  @P0 EXIT ;  /* 0x000000000000094d */ /* 0x00afea0003800000 */
[----:B------:R-:W-:Y:S05]  /*5310*/  BRA `(.L_x_88) ;  /* 0xfffffffc00ec7947 */ /* 0x000fea000383ffff */
.L_x_76:
[----:B------:R-:W-:-:S06]  /*5320*/  UISETP.GE.AND UP0, UPT, UR18, 0x4, UPT ;  /* 0x000000041200788c */ /* 0x000fcc000bf06270 */
[----:B------:R-:W-:-:S13]  /*5330*/  PLOP3.LUT P0, PT, PT, PT, UP0, 0x80, 0x8 ;  /* 0x000000000008781c */ /* 0x000fda0003f0f008 */
[----:B-1----:R-:W-:Y:S05]  /*5340*/  @!P0 EXIT ;  /* 0x000000000000894d */ /* 0x002fea0003800000 */
[----:B------:R-:W-:Y:S01]  /*5350*/  BAR.SYNC.DEFER_BLOCKING 0x6, 0xa0 ;  /* 0x0182800000007b1d */ /* 0x000fe20000010000 */
[C---:B------:R-:W-:Y:S01]  /*5360*/  IMAD.SHL.U32 R3, R55.reuse, 0x20, RZ ;  /* 0x0000002037037824 */ /* 0x040fe200078e00ff */
[C---:B------:R-:W-:Y:S01]  /*5370*/  LOP3.LUT P0, RZ, R55.reuse, 0x4, RZ, 0xc0, !PT ;  /* 0x0000000437ff7812 */ /* 0x040fe2000780c0ff */
[C---:B------:R-:W-:Y:S01]  /*5380*/  IMAD.SHL.U32 R2, R55.reuse, 0x10, RZ ;  /* 0x0000001037027824 */ /* 0x040fe200078e00ff */
[----:B------:R-:W-:Y:S01]  /*5390*/  CS2R R52, SRZ ;  /* 0x0000000000347805 */ /* 0x000fe2000001ff00 */
[----:B------:R-:W-:Y:S01]  /*53a0*/  IMAD.SHL.U32 R44, R55, 0x4, RZ ;  /* 0x00000004372c7824 */ /* 0x000fe200078e00ff */
[----:B------:R-:W-:Y:S01]  /*53b0*/  UMOV UR44, 0x400 ;  /* 0x00000400002c7882 */ /* 0x000fe20000000000 */
[----:B------:R-:W1:Y:S01]  /*53c0*/  LDCU.64 UR4, c[0x0][0x890] ;  /* 0x00011200ff0477ac */ /* 0x000e620008000a00 */
[----:B------:R-:W2:Y:S01]  /*53d0*/  LDC.64 R42, c[0x0][0x8b0] ;  /* 0x00022c00ff2a7b82 */ /* 0x000ea20000000a00 */
[----:B------:R-:W-:Y:S01]  /*53e0*/  LOP3.LUT R4, R3, 0xc0, RZ, 0xc0, !PT ;  /* 0x000000c003047812 */ /* 0x000fe200078ec0ff */
[----:B------:R-:W-:Y:S01]  /*53f0*/  IMAD.U32 R23, R55, 0x10000, RZ ;  /* 0x0001000037177824 */ /* 0x000fe200078e00ff */
[----:B------:R-:W-:Y:S01]  /*5400*/  ULEA UR44, UR54, UR44, 0x18 ;  /* 0x0000002c362c7291 */ /* 0x000fe2000f8ec0ff */
[----:B------:R-:W-:Y:S01]  /*5410*/  LOP3.LUT R2, R2, 0x600, RZ, 0xc0, !PT ;  /* 0x0000060002027812 */ /* 0x000fe200078ec0ff */
[----:B------:R-:W-:Y:S01]  /*5420*/  IMAD.MOV.U32 R54, RZ, RZ, 0x10 ;  /* 0x00000010ff367424 */ /* 0x000fe200078e00ff */
[----:B------:R-:W-:Y:S01]  /*5430*/  LOP3.LUT R44, R4, 0x18, R44, 0xf8, !PT ;  /* 0x00000018042c7812 */ /* 0x000fe200078ef82c */
[----:B------:R-:W-:Y:S01]  /*5440*/  IMAD.MOV.U32 R22, RZ, RZ, RZ ;  /* 0x000000ffff167224 */ /* 0x000fe200078e00ff */
[----:B------:R-:W3:Y:S01]  /*5450*/  LDC.64 R40, c[0x0][0x8a8] ;  /* 0x00022a00ff287b82 */ /* 0x000ee20000000a00 */
[----:B------:R-:W-:Y:S01]  /*5460*/  SHF.R.U32.HI R4, RZ, 0x1, R55 ;  /* 0x00000001ff047819 */ /* 0x000fe20000011637 */
[----:B------:R-:W-:Y:S01]  /*5470*/  IMAD.MOV.U32 R51, RZ, RZ, RZ ;  /* 0x000000ffff337224 */ /* 0x000fe200078e00ff */
[----:B------:R-:W-:Y:S01]  /*5480*/  LOP3.LUT R2, R2, 0x20, R3, 0xf8, !PT ;  /* 0x0000002002027812 */ /* 0x000fe200078ef803 */
[----:B------:R-:W4:Y:S01]  /*5490*/  LDCU UR63, c[0x0][0x370] ;  /* 0x00006e00ff3f77ac */ /* 0x000f220008000800 */
[----:B------:R-:W-:-:S02]  /*54a0*/  LOP3.LUT R23, R23, 0x600000, RZ, 0xc0, !PT ;  /* 0x0060000017177812 */ /* 0x000fc400078ec0ff */
[----:B------:R-:W-:Y:S01]  /*54b0*/  LOP3.LUT R44, R44, 0x8, R4, 0x78, !PT ;  /* 0x000000082c2c7812 */ /* 0x000fe200078e7804 */
[----:B------:R-:W4:Y:S01]  /*54c0*/  LDS R0, [UR44+0x150] ;  /* 0x0001502cff007984 */ /* 0x000f220008000800 */
[----:B-1----:R-:W-:Y:S01]  /*54d0*/  IMAD.U32 R57, RZ, RZ, UR4 ;  /* 0x00000004ff397e24 */ /* 0x002fe2000f8e00ff */
[----:B------:R-:W-:Y:S01]  /*54e0*/  UIADD3 UR4, UPT, UPT, UR44, 0x200, URZ ;  /* 0x000002002c047890 */ /* 0x000fe2000fffe0ff */
[----:B------:R-:W-:Y:S01]  /*54f0*/  LOP3.LUT R2, R2, 0x100, R3, 0xf8, !PT ;  /* 0x0000010002027812 */ /* 0x000fe200078ef803 */
[----:B------:R-:W-:Y:S01]  /*5500*/  IMAD.U32 R56, RZ, RZ, UR5 ;  /* 0x00000005ff387e24 */ /* 0x000fe2000f8e00ff */
[----:B------:R-:W-:Y:S01]  /*5510*/  LOP3.LUT R55, R55, 0x60, RZ, 0xc0, !PT ;  /* 0x0000006037377812 */ /* 0x000fe200078ec0ff */
[----:B------:R-:W1:Y:S01]  /*5520*/  LDCU UR43, c[0x0][0xb0c] ;  /* 0x00016180ff2b77ac */ /* 0x000e620008000800 */
[----:B------:R-:W-:Y:S01]  /*5530*/  LOP3.LUT R44, R2, R44, RZ, 0xfc, !PT ;  /* 0x0000002c022c7212 */ /* 0x000fe200078efcff */
[----:B------:R-:W-:Y:S01]  /*5540*/  IMAD.U32 R59, RZ, RZ, UR4 ;  /* 0x00000004ff3b7e24 */ /* 0x000fe2000f8e00ff */
[----:B------:R-:W-:Y:S01]  /*5550*/  SEL R54, R54, 0xfffffff0, !P0 ;  /* 0xfffffff036367807 */ /* 0x000fe20004000000 */
[----:B------:R-:W1:Y:S01]  /*5560*/  LDCU UR39, c[0x0][0xb30] ;  /* 0x00016600ff2777ac */ /* 0x000e620008000800 */
[----:B------:R-:W1:Y:S01]  /*5570*/  LDCU.64 UR60, c[0x0][0x888] ;  /* 0x00011100ff3c77ac */ /* 0x000e620008000a00 */
[----:B------:R-:W1:Y:S01]  /*5580*/  LDCU.64 UR40, c[0x0][0xb28] ;  /* 0x00016500ff2877ac */ /* 0x000e620008000a00 */
[----:B------:R-:W1:Y:S01]  /*5590*/  LDCU.128 UR56, c[0x0][0xb10] ;  /* 0x00016200ff3877ac */ /* 0x000e620008000c00 */
[----:B------:R-:W1:Y:S01]  /*55a0*/  LDCU UR62, c[0x0][0x374] ;  /* 0x00006e80ff3e77ac */ /* 0x000e620008000800 */
[----:B------:R-:W-:Y:S01]  /*55b0*/  UMOV UR55, 0x1 ;  /* 0x0000000100377882 */ /* 0x000fe20000000000 */
[----:B------:R-:W-:Y:S01]  /*55c0*/  UMOV UR46, URZ ;  /* 0x000000ff002e7c82 */ /* 0x000fe20008000000 */
[----:B------:R-:W-:Y:S01]  /*55d0*/  UMOV UR53, URZ ;  /* 0x000000ff00357c82 */ /* 0x000fe20008000000 */
[----:B------:R-:W-:Y:S01]  /*55e0*/  UMOV UR52, URZ ;  /* 0x000000ff00347c82 */ /* 0x000fe20008000000 */
[----:B-1234-:R-:W-:-:S07]  /*55f0*/  IMAD.IADD R23, R0, 0x1, R23 ;  /* 0x0000000100177824 */ /* 0x01efce00078e0217 */
.L_x_119:
[C---:B------:R-:W-:Y:S02]  /*5600*/  LEA R0, R51.reuse, UR44, 0x3 ;  /* 0x0000002c33007c11 */ /* 0x040fe4000f8e18ff */
[----:B------:R-:W-:Y:S02]  /*5610*/  SHF.L.U32 R2, R52, 0x1f, RZ ;  /* 0x0000001f34027819 */ /* 0x000fe400000006ff */
[----:B-1----:R-:W-:Y:S02]  /*5620*/  LEA R4, R51, UR44, 0x4 ;  /* 0x0000002c33047c11 */ /* 0x002fe4000f8e20ff */
[----:B------:R-:W1:Y:S02]  /*5630*/  SYNCS.PHASECHK.TRANS64.TRYWAIT P0, [R0+URZ+0xa0], R2 ;  /* 0x0000a002000075a7 */ /* 0x000e6400080011ff */
[----:B-1----:R-:W-:Y:S05]  /*5640*/  @!P0 BRA `(.L_x_89) ;  /* 0x0000002c00548947 */ /* 0x002fea0003800000 */
.L_x_165:
[----:B------:R-:W-:Y:S01]  /*5650*/  R2UR UR7, R58 ;  /* 0x000000003a0772ca */ /* 0x000fe200000e0000 */
[----:B------:R-:W2:Y:S01]  /*5660*/  LDS.128 R4, [R4+0x130] ;  /* 0x0001300004047984 */ /* 0x000ea20000000c00 */
[----:B-1----:R-:W-:Y:S01]  /*5670*/  VIADD R0, R0, 0xb0 ;  /* 0x000000b000007836 */ /* 0x002fe20000000000 */
[----:B------:R-:W-:Y:S04]  /*5680*/  UISETP.GE.AND UP0, UPT, UR42, 0x1, UPT ;  /* 0x000000012a00788c */ /* 0x000fe8000bf06270 */
[----:B------:R-:W-:Y:S01]  /*5690*/  PRMT R0, RZ, 0x654, R0 ;  /* 0x00000654ff007816 */ /* 0x000fe20000000000 */
[----:B------:R-:W-:Y:S01]  /*56a0*/  @!PT LDS RZ, [RZ] ;  /* 0x00000000fffff984 */ /* 0x000fe20000000800 */
[----:B------:R-:W-:Y:S01]  /*56b0*/  @!PT LDS RZ, [RZ] ;  /* 0x00000000fffff984 */ /* 0x000fe20000000800 */
[----:B------:R-:W-:Y:S01]  /*56c0*/  @!PT LDS RZ, [RZ] ;  /* 0x00000000fffff984 */ /* 0x000fe20000000800 */
[----:B------:R-:W-:Y:S01]  /*56d0*/  @!PT LDS RZ, [RZ] ;  /* 0x00000000fffff984 */ /* 0x000fe20000000800 */
[----:B------:R1:W-:Y:S06]  /*56e0*/  MEMBAR.ALL.CTA ;  /* 0x0000000000007992 */ /* 0x0003ec0000008000 */
[----:B-1----:R-:W1:Y:S02]  /*56f0*/  FENCE.VIEW.ASYNC.S ;  /* 0x00000000000073c6 */ /* 0x002e640000000000 */
[----:B-1----:R1:W-:Y:S01]  /*5700*/  SYNCS.ARRIVE.TRANS64.RED.A1T0 RZ, [R0+URZ], RZ ;  /* 0x000000ff00ff79a7 */ /* 0x0023e200081004ff */
[----:B--2---:R-:W-:Y:S11]  /*5710*/  LOP3.LUT P0, RZ, R6, 0x1, RZ, 0xc0, !PT ;  /* 0x0000000106ff7812 */ /* 0x004ff6000780c0ff */
[----:B------:R-:W-:Y:S02]  /*5720*/  @!UPT UIADD3 URZ, UPT, UPT, URZ, URZ, URZ ;  /* 0x000000fffffff290 */ /* 0x000fe4000fffe0ff */
[----:B------:R-:W-:Y:S01]  /*5730*/  VOTEU.ANY UP1, P0 ;  /* 0x0000000000ff7886 */ /* 0x000fe20000020100 */
[----:B------:R-:W-:Y:S01]  /*5740*/  PLOP3.LUT P0, PT, PT, PT, UP1, 0x80, 0x8 ;  /* 0x000000000008781c */ /* 0x000fe20003f0f018 */
[----:B------:R-:W-:Y:S06]  /*5750*/  UP2UR UR4, UPR, URZ, 0x2 ;  /* 0x00000002ff047883 */ /* 0x000fec0008000000 */
[----:B------:R-:W-:Y:S06]  /*5760*/  IMAD.U32 R60, RZ, RZ, UR4 ;  /* 0x00000004ff3c7e24 */ /* 0x000fec000f8e00ff */
[----:B------:R-:W-:Y:S02]  /*5770*/  @P0 SHF.R.U32.HI R2, RZ, 0x10, R5 ;  /* 0x00000010ff020819 */ /* 0x000fe40000011605 */
[----:B------:R-:W-:Y:S02]  /*5780*/  @P0 MOV R3, R4 ;  /* 0x0000000400030202 */ /* 0x000fe40000000f00 */
[----:B------:R-:W-:Y:S02]  /*5790*/  @P0 R2UR UR4, R2 ;  /* 0x00000000020402ca */ /* 0x000fe400000e0000 */
[----:B------:R-:W-:Y:S02]  /*57a0*/  @P0 LOP3.LUT R4, R5, 0xffff, RZ, 0xc0, !PT ;  /* 0x0000ffff05040812 */ /* 0x000fe400078ec0ff */
[----:B------:R-:W-:Y:S02]  /*57b0*/  @P0 R2UR UR6, R3 ;  /* 0x00000000030602ca */ /* 0x000fe400000e0000 */
[----:B------:R-:W-:Y:S07]  /*57c0*/  @P0 R2UR UR5, R4 ;  /* 0x00000000040502ca */ /* 0x000fee00000e0000 */
[----:B------:R-:W-:Y:S02]  /*57d0*/  @UP1 UMOV UR7, UR4 ;  /* 0x0000000400071c82 */ /* 0x000fe40008000000 */
[----:B------:R-:W-:Y:S02]  /*57e0*/  IMAD.U32 R58, RZ, RZ, UR7 ;  /* 0x00000007ff3a7e24 */ /* 0x000fe4000f8e00ff */
[----:B------:R-:W-:Y:S02]  /*57f0*/  @UP1 UMOV UR38, UR6 ;  /* 0x0000000600261c82 */ /* 0x000fe40008000000 */
[----:B------:R-:W-:Y:S01]  /*5800*/  @UP1 UMOV UR37, UR5 ;  /* 0x0000000500251c82 */ /* 0x000fe20008000000 */
[----:B-1----:R-:W-:Y:S05]  /*5810*/  BRA.U !UP0, `(.L_x_90) ;  /* 0x0000000108cc7547 */ /* 0x002fea000b800000 */
[----:B------:R-:W1:Y:S01]  /*5820*/  LDCU UR12, c[0x0][0xb20] ;  /* 0x00016400ff0c77ac */ /* 0x000e620008000800 */
[----:B------:R-:W-:Y:S02]  /*5830*/  UIMAD.WIDE.U32 UR4, UR62, UR59, URZ ;  /* 0x0000003b3e0472a5 */ /* 0x000fe4000f8e00ff */
[----:B------:R-:W-:Y:S02]  /*5840*/  UIMAD.WIDE.U32 UR6, UR63, UR56, URZ ;  /* 0x000000383f0672a5 */ /* 0x000fe4000f8e00ff */
[----:B------:R-:W-:Y:S02]  /*5850*/  UISETP.NE.AND UP0, UPT, UR58, 0x1, UPT ;  /* 0x000000013a00788c */ /* 0x000fe4000bf05270 */
[----:B------:R-:W-:Y:S02]  /*5860*/  UIMAD.WIDE.U32 UR8, UR37, UR59, URZ ;  /* 0x0000003b250872a5 */ /* 0x000fe4000f8e00ff */
[----:B------:R-:W-:Y:S02]  /*5870*/  UIMAD.WIDE.U32 UR10, UR38, UR56, URZ ;  /* 0x00000038260a72a5 */ /* 0x000fe4000f8e00ff */
[----:B------:R-:W-:Y:S02]  /*5880*/  UISETP.NE.AND UP1, UPT, UR43, 0x1, UPT ;  /* 0x000000012b00788c */ /* 0x000fe4000bf25270 */
[----:B------:R-:W-:Y:S01]  /*5890*/  UISETP.NE.AND UP2, UPT, UR42, 0x1, UPT ;  /* 0x000000012a00788c */ /* 0x000fe2000bf45270 */
[----:B------:R-:W-:Y:S02]  /*58a0*/  UMOV UR4, UR5 ;  /* 0x0000000500047c82 */ /* 0x000fe40008000000 */
[----:B-1----:R-:W-:Y:S03]  /*58b0*/  USHF.R.U32.HI UR5, URZ, UR12, UR4 ;  /* 0x0000000cff057299 */ /* 0x002fe60008011604 */
[----:B------:R-:W-:Y:S02]  /*58c0*/  UMOV UR4, UR7 ;  /* 0x0000000700047c82 */ /* 0x000fe40008000000 */
[----:B------:R-:W-:Y:S02]  /*58d0*/  USHF.R.U32.HI UR7, URZ, UR57, UR4 ;  /* 0x00000039ff077299 */ /* 0x000fe40008011604 */
[----:B------:R-:W-:Y:S02]  /*58e0*/  USEL UR4, UR62, UR5, !UP0 ;  /* 0x000000053e047287 */ /* 0x000fe4000c000000 */
[----:B------:R-:W-:Y:S01]  /*58f0*/  USEL UR7, UR63, UR7, !UP1 ;  /* 0x000000073f077287 */ /* 0x000fe2000c800000 */
[----:B------:R-:W-:Y:S01]  /*5900*/  UMOV UR5, UR9 ;  /* 0x0000000900057c82 */ /* 0x000fe20008000000 */
[----:B------:R-:W-:Y:S02]  /*5910*/  UIMAD.WIDE.U32 UR8, UR4, UR40, URZ ;  /* 0x00000028040872a5 */ /* 0x000fe4000f8e00ff */
[----:B------:R-:W-:Y:S03]  /*5920*/  USHF.R.U32.HI UR6, URZ, UR12, UR5 ;  /* 0x0000000cff067299 */ /* 0x000fe60008011605 */
[----:B------:R-:W-:Y:S01]  /*5930*/  UMOV UR5, UR11 ;  /* 0x0000000b00057c82 */ /* 0x000fe20008000000 */
[----:B------:R-:W-:Y:S02]  /*5940*/  UIMAD.WIDE.U32 UR10, UR7, UR40, URZ ;  /* 0x00000028070a72a5 */ /* 0x000fe4000f8e00ff */
[----:B------:R-:W-:Y:S02]  /*5950*/  USHF.R.U32.HI UR12, URZ, UR57, UR5 ;  /* 0x00000039ff0c7299 */ /* 0x000fe40008011605 */
[----:B------:R-:W-:Y:S01]  /*5960*/  USEL UR6, UR37, UR6, !UP0 ;  /* 0x0000000625067287 */ /* 0x000fe2000c000000 */
[----:B------:R-:W-:Y:S02]  /*5970*/  UMOV UR5, UR9 ;  /* 0x0000000900057c82 */ /* 0x000fe40008000000 */
[----:B------:R-:W-:Y:S01]  /*5980*/  UMOV UR10, UR11 ;  /* 0x0000000b000a7c82 */ /* 0x000fe20008000000 */
[----:B------:R-:W-:Y:S02]  /*5990*/  @UP2 USHF.R.U32.HI UR4, URZ, UR41, UR5 ;  /* 0x00000029ff042299 */ /* 0x000fe40008011605 */
[----:B------:R-:W-:Y:S02]  /*59a0*/  @UP2 USHF.R.U32.HI UR7, URZ, UR41, UR10 ;  /* 0x00000029ff072299 */ /* 0x000fe4000801160a */
[----:B------:R-:W-:Y:S02]  /*59b0*/  UIMAD UR4, UR42, UR4, URZ ;  /* 0x000000042a0472a4 */ /* 0x000fe4000f8e02ff */
[----:B------:R-:W-:Y:S02]  /*59c0*/  UIMAD.WIDE.U32 UR10, UR6, UR40, URZ ;  /* 0x00000028060a72a5 */ /* 0x000fe4000f8e00ff */
[----:B------:R-:W-:Y:S02]  /*59d0*/  USEL UR5, UR38, UR12, !UP1 ;  /* 0x0000000c26057287 */ /* 0x000fe4000c800000 */
[----:B------:R-:W-:Y:S02]  /*59e0*/  UIMAD UR8, UR42, UR7, URZ ;  /* 0x000000072a0872a4 */ /* 0x000fe4000f8e02ff */
[----:B------:R-:W-:Y:S03]  /*59f0*/  UISETP.GE.AND UP0, UPT, UR6, UR4, UPT ;  /* 0x000000040600728c */ /* 0x000fe6000bf06270 */
[----:B------:R-:W-:Y:S01]  /*5a00*/  UMOV UR4, UR11 ;  /* 0x0000000b00047c82 */ /* 0x000fe20008000000 */
[----:B------:R-:W-:Y:S02]  /*5a10*/  UISETP.GE.OR UP0, UPT, UR5, UR8, UP0 ;  /* 0x000000080500728c */ /* 0x000fe40008706670 */
[----:B------:R-:W-:Y:S02]  /*5a20*/  USHF.R.U32.HI UR4, URZ, UR41, UR4 ;  /* 0x00000029ff047299 */ /* 0x000fe40008011604 */
[----:B------:R-:W-:Y:S02]  /*5a30*/  UIMAD.WIDE.U32 UR8, UR5, UR40, URZ ;  /* 0x00000028050872a5 */ /* 0x000fe4000f8e00ff */
[----:B------:R-:W-:Y:S02]  /*5a40*/  USEL UR11, UR6, UR4, !UP2 ;  /* 0x00000004060b7287 */ /* 0x000fe4000d000000 */
[----:B------:R-:W-:Y:S02]  /*5a50*/  UIADD3 UR8, UPT, UPT, -UR5, URZ, URZ ;  /* 0x000000ff05087290 */ /* 0x000fe4000fffe1ff */
[----:B------:R-:W-:Y:S01]  /*5a60*/  UIADD3 UR10, UPT, UPT, -UR11, URZ, URZ ;  /* 0x000000ff0b0a7290 */ /* 0x000fe2000fffe1ff */
[----:B------:R-:W-:Y:S01]  /*5a70*/  @!UP0 UMOV UR4, UR9 ;  /* 0x0000000900048c82 */ /* 0x000fe20008000000 */
[----:B------:R-:W-:Y:S02]  /*5a80*/  UIADD3 UR9, UPT, UPT, -UR6, URZ, URZ ;  /* 0x000000ff06097290 */ /* 0x000fe4000fffe1ff */
[----:B------:R-:W-:Y:S02]  /*5a90*/  @!UP0 USHF.R.U32.HI UR4, URZ, UR41, UR4 ;  /* 0x00000029ff048299 */ /* 0x000fe40008011604 */
[----:B------:R-:W-:Y:S02]  /*5aa0*/  UIMAD UR10, UR42, UR10, UR6 ;  /* 0x0000000a2a0a72a4 */ /* 0x000fe4000f8e0206 */
[----:B------:R-:W-:Y:S04]  /*5ab0*/  @!UP0 USEL UR4, UR5, UR4, !UP2 ;  /* 0x0000000405048287 */ /* 0x000fe8000d000000 */
[----:B------:R-:W-:Y:S02]  /*5ac0*/  @!UP0 UIMAD UR10, UR7, UR10, UR4 ;  /* 0x0000000a070a82a4 */ /* 0x000fe4000f8e0204 */
[----:B------:R-:W-:Y:S02]  /*5ad0*/  @!UP0 UIADD3 UR11, UPT, UPT, UR11, -UR4, URZ ;  /* 0x800000040b0b8290 */ /* 0x000fe4000fffe0ff */
[----:B------:R-:W-:Y:S02]  /*5ae0*/  UIMAD UR7, UR43, UR8, UR38 ;  /* 0x000000082b0772a4 */ /* 0x000fe4000f8e0226 */
[----:B------:R-:W-:Y:S02]  /*5af0*/  @!UP0 UIMAD UR6, UR11, UR42, UR5 ;  /* 0x0000002a0b0682a4 */ /* 0x000fe4000f8e0205 */
[----:B------:R-:W-:Y:S01]  /*5b00*/  UIMAD UR4, UR58, UR9, UR37 ;  /* 0x000000093a0472a4 */ /* 0x000fe2000f8e0225 */
[----:B------:R-:W-:Y:S02]  /*5b10*/  @!UP0 UMOV UR5, UR10 ;  /* 0x0000000a00058c82 */ /* 0x000fe40008000000 */
[----:B------:R-:W-:Y:S02]  /*5b20*/  UIMAD UR38, UR5, UR43, UR7 ;  /* 0x0000002b052672a4 */ /* 0x000fe4000f8e0207 */
[----:B------:R-:W-:Y:S11]  /*5b30*/  UIMAD UR37, UR6, UR58, UR4 ;  /* 0x0000003a062572a4 */ /* 0x000ff6000f8e0204 */
[----:B------:R-:W-:Y:S01]  /*5b40*/  @!UPT UIADD3 URZ, UPT, UPT, URZ, URZ, URZ ;  /* 0x000000fffffff290 */ /* 0x000fe2000fffe0ff */
.L_x_90:
[----:B------:R-:W-:Y:S01]  /*5b50*/  UISETP.NE.AND UP0, UPT, UR39, 0x1, UPT ;  /* 0x000000012700788c */ /* 0x000fe2000bf05270 */
[----:B------:R-:W-:Y:S01]  /*5b60*/  R2UR UR11, R59 ;  /* 0x000000003b0b72ca */ /* 0x000fe200000e0000 */
[----:B------:R-:W-:Y:S01]  /*5b70*/  USHF.L.U32 UR50, UR26, 0x6, URZ ;  /* 0x000000061a327899 */ /* 0x000fe200080006ff */
[----:B------:R-:W-:Y:S01]  /*5b80*/  IADD3 R51, PT, PT, R51, 0x1, RZ ;  /* 0x0000000133337810 */ /* 0x000fe20007ffe0ff */
[----:B------:R-:W-:Y:S07]  /*5b90*/  USHF.L.U32 UR49, UR27, 0x6, URZ ;  /* 0x000000061b317899 */ /* 0x000fee00080006ff */
[----:B------:R-:W1:Y:S01]  /*5ba0*/  @!UP0 LDCU.128 UR12, c[0x0][0xb10] ;  /* 0x00016200ff0c87ac */ /* 0x000e620008000c00 */
[----:B------:R-:W2:Y:S01]  /*5bb0*/  @!UP0 LDCU UR5, c[0x0][0xb0c] ;  /* 0x00016180ff0587ac */ /* 0x000ea20008000800 */
[----:B------:R-:W3:Y:S01]  /*5bc0*/  @!UP0 LDCU UR10, c[0x0][0xb20] ;  /* 0x00016400ff0a87ac */ /* 0x000ee20008000800 */
[----:B-1----:R-:W-:Y:S02]  /*5bd0*/  UIMAD.WIDE.U32 UR8, UR38, UR12, URZ ;  /* 0x0000000c260872a5 */ /* 0x002fe4000f8e00ff */
[----:B------:R-:W-:Y:S02]  /*5be0*/  UIMAD.WIDE.U32 UR6, UR37, UR15, URZ ;  /* 0x0000000f250672a5 */ /* 0x000fe4000f8e00ff */
[----:B------:R-:W-:Y:S03]  /*5bf0*/  @!UP0 UISETP.NE.AND UP1, UPT, UR14, 0x1, UPT ;  /* 0x000000010e00888c */ /* 0x000fe6000bf25270 */
[----:B------:R-:W-:Y:S01]  /*5c00*/  @!UP0 UMOV UR4, UR9 ;  /* 0x0000000900048c82 */ /* 0x000fe20008000000 */
[----:B--2---:R-:W-:Y:S02]  /*5c10*/  @!UP0 UISETP.NE.AND UP2, UPT, UR5, 0x1, UPT ;  /* 0x000000010500888c */ /* 0x004fe4000bf45270 */
[----:B------:R-:W-:Y:S01]  /*5c20*/  @!UP0 USHF.R.U32.HI UR4, URZ, UR13, UR4 ;  /* 0x0000000dff048299 */ /* 0x000fe20008011604 */
[----:B------:R-:W-:Y:S02]  /*5c30*/  @!UP0 UMOV UR6, UR7 ;  /* 0x0000000700068c82 */ /* 0x000fe40008000000 */
[----:B---3--:R-:W-:Y:S02]  /*5c40*/  @!UP0 USHF.R.U32.HI UR6, URZ, UR10, UR6 ;  /* 0x0000000aff068299 */ /* 0x008fe40008011606 */
[----:B------:R-:W-:Y:S02]  /*5c50*/  @!UP0 USEL UR7, UR38, UR4, !UP2 ;  /* 0x0000000426078287 */ /* 0x000fe4000d000000 */
[----:B------:R-:W-:Y:S04]  /*5c60*/  @!UP0 USEL UR6, UR37, UR6, !UP1 ;  /* 0x0000000625068287 */ /* 0x000fe8000c800000 */
[----:B------:R-:W-:Y:S02]  /*5c70*/  @!UP0 UIADD3 UR4, UPT, UPT, -UR7, UR6, URZ ;  /* 0x0000000607048290 */ /* 0x000fe4000fffe1ff */
[----:B------:R-:W-:Y:S02]  /*5c80*/  @!UP0 UIADD3 UR6, UPT, UPT, UR7, -UR6, URZ ;  /* 0x8000000607068290 */ /* 0x000fe4000fffe0ff */
[----:B------:R-:W-:Y:S02]  /*5c90*/  @!UP0 UIMAD UR38, UR4, UR5, UR38 ;  /* 0x00000005042682a4 */ /* 0x000fe4000f8e0226 */
[----:B------:R-:W-:Y:S02]  /*5ca0*/  @!UP0 UIMAD UR37, UR6, UR14, UR37 ;  /* 0x0000000e062582a4 */ /* 0x000fe4000f8e0225 */
[----:B------:R-:W-:Y:S09]  /*5cb0*/  ULOP3.LUT UP0, URZ, UR11, 0x1b0, URZ, 0xc0, !UPT ;  /* 0x000001b00bff7892 */ /* 0x000ff2000f80c0ff */
[----:B------:R-:W-:Y:S05]  /*5cc0*/  BRA.U !UP0, `(.L_x_91) ;  /* 0x00000001087c7547 */ /* 0x000fea000b800000 */
[----:B------:R-:W1:Y:S01]  /*5cd0*/  LDCU.64 UR8, c[0x4][0x80] ;  /* 0x01001000ff0877ac */ /* 0x000e620008000a00 */
[----:B------:R-:W-:Y:S01]  /*5ce0*/  MOV R2, 0x0 ;  /* 0x0000000000027802 */ /* 0x000fe20000000f00 */
[----:B------:R-:W-:Y:S02]  /*5cf0*/  HFMA2 R12, -RZ, RZ, 0, 5.9604644775390625e-08 ;  /* 0x00000001ff0c7431 */ /* 0x000fe400000001ff */
[----:B------:R-:W-:Y:S01]  /*5d00*/  IMAD.MOV.U32 R8, RZ, RZ, 0x70 ;  /* 0x00000070ff087424 */ /* 0x000fe200078e00ff */
[----:B------:R2:W3:Y:S01]  /*5d10*/  LDC.64 R14, c[0x4][R2] ;  /* 0x01000000020e7b82 */ /* 0x0004e20000000a00 */
[----:B------:R-:W4:Y:S01]  /*5d20*/  LDCU.64 UR6, c[0x4][0x88] ;  /* 0x01001100ff0677ac */ /* 0x000f220008000a00 */
[----:B------:R-:W-:Y:S01]  /*5d30*/  IMAD.MOV.U32 R13, RZ, RZ, RZ ;  /* 0x000000ffff0d7224 */ /* 0x000fe200078e00ff */
[----:B------:R-:W2:Y:S01]  /*5d40*/  LDCU.64 UR4, c[0x4][0x8] ;  /* 0x01000100ff0477ac */ /* 0x000ea20008000a00 */
[----:B-1----:R-:W-:Y:S01]  /*5d50*/  MOV R5, UR9 ;  /* 0x0000000900057c02 */ /* 0x002fe20008000f00 */
[----:B------:R-:W-:Y:S01]  /*5d60*/  IMAD.U32 R4, RZ, RZ, UR8 ;  /* 0x00000008ff047e24 */ /* 0x000fe2000f8e00ff */
[----:B----4-:R-:W-:Y:S01]  /*5d70*/  MOV R7, UR7 ;  /* 0x0000000700077c02 */ /* 0x010fe20008000f00 */
[----:B------:R-:W-:Y:S01]  /*5d80*/  IMAD.U32 R6, RZ, RZ, UR6 ;  /* 0x00000006ff067e24 */ /* 0x000fe2000f8e00ff */
[----:B--2---:R-:W-:Y:S01]  /*5d90*/  MOV R11, UR5 ;  /* 0x00000005000b7c02 */ /* 0x004fe20008000f00 */
[----:B------:R-:W-:Y:S02]  /*5da0*/  IMAD.U32 R10, RZ, RZ, UR4 ;  /* 0x00000004ff0a7e24 */ /* 0x000fe4000f8e00ff */
[----:B------:R-:W-:Y:S07]  /*5db0*/  LEPC R20, `(.L_x_92) ;  /* 0x000000001014794e */ /* 0x000fee0000000000 */
[----:B---3-5:R-:W-:Y:S05]  /*5dc0*/  CALL.ABS.NOINC R14 ;  /* 0x000000000e007343 */ /* 0x028fea0003c00000 */
.L_x_92:
[----:B------:R-:W1:Y:S01]  /*5dd0*/  LDCU.64 UR8, c[0x4][0x80] ;  /* 0x01001000ff0877ac */ /* 0x000e620008000a00 */
[----:B------:R-:W2:Y:S01]  /*5de0*/  LDC.64 R2, c[0x4][R2] ;  /* 0x0100000002027b82 */ /* 0x000ea20000000a00 */
[----:B------:R-:W-:Y:S02]  /*5df0*/  HFMA2 R12, -RZ, RZ, 0, 5.9604644775390625e-08 ;  /* 0x00000001ff0c7431 */ /* 0x000fe400000001ff */
[----:B------:R-:W-:Y:S02]  /*5e00*/  IMAD.MOV.U32 R8, RZ, RZ, 0x70 ;  /* 0x00000070ff087424 */ /* 0x000fe400078e00ff */
[----:B------:R-:W-:Y:S01]  /*5e10*/  IMAD.MOV.U32 R13, RZ, RZ, RZ ;  /* 0x000000ffff0d7224 */ /* 0x000fe200078e00ff */
[----:B------:R-:W3:Y:S01]  /*5e20*/  LDCU.64 UR6, c[0x4][0x88] ;  /* 0x01001100ff0677ac */ /* 0x000ee20008000a00 */
[----:B------:R-:W4:Y:S01]  /*5e30*/  LDCU.64 UR4, c[0x4][0x8] ;  /* 0x01000100ff0477ac */ /* 0x000f220008000a00 */
[----:B-1----:R-:W-:Y:S02]  /*5e40*/  MOV R4, UR8 ;  /* 0x0000000800047c02 */ /* 0x002fe40008000f00 */
[----:B------:R-:W-:Y:S02]  /*5e50*/  MOV R5, UR9 ;  /* 0x0000000900057c02 */ /* 0x000fe40008000f00 */
[----:B---3--:R-:W-:Y:S01]  /*5e60*/  MOV R7, UR7 ;  /* 0x0000000700077c02 */ /* 0x008fe20008000f00 */
[----:B------:R-:W-:Y:S01]  /*5e70*/  IMAD.U32 R6, RZ, RZ, UR6 ;  /* 0x00000006ff067e24 */ /* 0x000fe2000f8e00ff */
[----:B----4-:R-:W-:Y:S01]  /*5e80*/  MOV R11, UR5 ;  /* 0x00000005000b7c02 */ /* 0x010fe20008000f00 */
[----:B------:R-:W-:Y:S02]  /*5e90*/  IMAD.U32 R10, RZ, RZ, UR4 ;  /* 0x00000004ff0a7e24 */ /* 0x000fe4000f8e00ff */
[----:B------:R-:W-:Y:S07]  /*5ea0*/  LEPC R20, `(.L_x_91) ;  /* 0x000000001014794e */ /* 0x000fee0000000000 */
[----:B--2---:R-:W-:Y:S05]  /*5eb0*/  CALL.ABS.NOINC R2 ;  /* 0x0000000002007343 */ /* 0x004fea0003c00000 */
.L_x_91:
[----:B------:R-:W-:Y:S02]  /*5ec0*/  R2UR UR6, R49 ;  /* 0x00000000310672ca */ /* 0x000fe400000e0000 */
[----:B------:R-:W-:Y:S02]  /*5ed0*/  R2UR UR5, R57 ;  /* 0x00000000390572ca */ /* 0x000fe400000e0000 */
[----:B------:R-:W-:Y:S02]  /*5ee0*/  R2UR UR4, R56 ;  /* 0x00000000380472ca */ /* 0x000fe400000e0000 */
[----:B------:R-:W-:Y:S02]  /*5ef0*/  ISETP.NE.U32.AND P4, PT, R42, RZ, PT ;  /* 0x000000ff2a00720c */ /* 0x000fe40003f85070 */
[----:B------:R-:W-:Y:S02]  /*5f00*/  ISETP.NE.U32.AND P2, PT, RZ, UR60, PT ;  /* 0x0000003cff007c0c */ /* 0x000fe4000bf45070 */
[----:B------:R-:W-:Y:S02]  /*5f10*/  ISETP.NE.AND.EX P4, PT, R43, RZ, PT, P4 ;  /* 0x000000ff2b00720c */ /* 0x000fe40003f85340 */
[----:B------:R-:W-:Y:S01]  /*5f20*/  ISETP.NE.AND.EX P2, PT, RZ, UR61, PT, P2 ;  /* 0x0000003dff007c0c */ /* 0x000fe2000bf45320 */
[----:B------:R-:W-:Y:S02]  /*5f30*/  UISETP.NE.AND UP2, UPT, UR6, URZ, UPT ;  /* 0x000000ff0600728c */ /* 0x000fe4000bf45270 */
[----:B------:R-:W-:Y:S04]  /*5f40*/  UISETP.NE.U32.AND UP0, UPT, UR5, URZ, UPT ;  /* 0x000000ff0500728c */ /* 0x000fe8000bf05070 */
[----:B------:R-:W-:Y:S01]  /*5f50*/  UISETP.NE.AND.EX UP1, UPT, UR4, URZ, UPT, UP0 ;  /* 0x000000ff0400728c */ /* 0x000fe2000bf25300 */
[----:B------:R-:W-:Y:S01]  /*5f60*/  PLOP3.LUT P1, PT, PT, PT, UP2, 0x80, 0x8 ;  /* 0x000000000008781c */ /* 0x000fe20003f2f028 */
[----:B------:R-:W-:Y:S03]  /*5f70*/  UPLOP3.LUT UP0, UPT, UPT, UPT, UPT, 0x40, 0x4 ;  /* 0x000000000004789c */ /* 0x000fe60003f0e870 */
[----:B------:R-:W-:Y:S06]  /*5f80*/  @UP2 UPLOP3.LUT UP0, UPT, UPT, UPT, UP1, 0x80, 0x8 ;  /* 0x000000000008289c */ /* 0x000fec0003f0f010 */
[----:B------:R-:W-:Y:S01]  /*5f90*/  PLOP3.LUT P0, PT, PT, PT, UP0, 0x80, 0x8 ;  /* 0x000000000008781c */ /* 0x000fe20003f0f008 */
[----:B------:R-:W-:Y:S01]  /*5fa0*/  @!UPT UIADD3 URZ, UPT, UPT, URZ, URZ, URZ ;  /* 0x000000fffffff290 */ /* 0x000fe2000fffe0ff */
[----:B------:R-:W-:Y:S11]  /*5fb0*/  BRA.U !UP1, `(.L_x_93) ;  /* 0x0000000109407547 */ /* 0x000ff6000b800000 */
[----:B------:R-:W-:Y:S01]  /*5fc0*/  UISETP.NE.U32.AND UP0, UPT, UR60, URZ, UPT ;  /* 0x000000ff3c00728c */ /* 0x000fe2000bf05070 */
[----:B------:R-:W-:Y:S01]  /*5fd0*/  R2UR UR6, R57 ;  /* 0x00000000390672ca */ /* 0x000fe200000e0000 */
[----:B------:R-:W1:Y:S01]  /*5fe0*/  LDCU.64 UR8, c[0x0][0x358] ;  /* 0x00006b00ff0877ac */ /* 0x000e620008000a00 */
[----:B------:R-:W-:Y:S02]  /*5ff0*/  HFMA2 R45, -RZ, RZ, 0, 5.9604644775390625e-08 ;  /* 0x00000001ff2d7431 */ /* 0x000fe400000001ff */
[----:B------:R-:W-:Y:S01]  /*6000*/  IMAD.MOV.U32 R0, RZ, RZ, 0x1 ;  /* 0x00000001ff007424 */ /* 0x000fe200078e00ff */
[----:B------:R-:W-:Y:S06]  /*6010*/  UISETP.NE.AND.EX UP0, UPT, UR61, URZ, UPT, UP0 ;  /* 0x000000ff3d00728c */ /* 0x000fec000bf05300 */
[----:B------:R-:W-:Y:S05]  /*6020*/  PLOP3.LUT P3, PT, PT, PT, UP0, 0x80, 0x8 ;  /* 0x000000000008781c */ /* 0x000fea0003f6f008 */
[----:B------:R-:W2:Y:S01]  /*6030*/  @UP0 LDCU.64 UR4, c[0x0][0x888] ;  /* 0x00011100ff0407ac */ /* 0x000ea20008000a00 */
[----:B------:R-:W-:Y:S07]  /*6040*/  @UP0 UIMAD UR6, UR36, UR6, URZ ;  /* 0x00000006240602a4 */ /* 0x000fee000f8e02ff */
[----:B------:R-:W-:Y:S01]  /*6050*/  @!P3 PRMT R45, R0, 0x7610, R45 ;  /* 0x00007610002db816 */ /* 0x000fe2000000002d */
[----:B--2---:R-:W-:Y:S06]  /*6060*/  @UP0 UIMAD.WIDE UR4, UR6, 0x4, UR4 ;  /* 0x00000004060408a5 */ /* 0x004fec000f8e0204 */
[----:B-----5:R-:W-:Y:S02]  /*6070*/  IMAD.U32 R26, RZ, RZ, UR4 ;  /* 0x00000004ff1a7e24 */ /* 0x020fe4000f8e00ff */
[----:B------:R-:W-:Y:S03]  /*6080*/  IMAD.U32 R27, RZ, RZ, UR5 ;  /* 0x00000005ff1b7e24 */ /* 0x000fe6000f8e00ff */
[----:B------:R-:W2:Y:S02]  /*6090*/  @!UP0 LDCU UR4, c[0x0][0x880] ;  /* 0x00011000ff0487ac */ /* 0x000ea40008000800 */
[----:B-1----:R1:W5:Y:S02]  /*60a0*/  @P3 LDG.E R26, desc[UR8][R26.64] ;  /* 0x000000081a1a3981 */ /* 0x002364000c1e1900 */
[----:B-12---:R-:W-:Y:S02]  /*60b0*/  @!P3 MOV R26, UR4 ;  /* 0x00000004001abc02 */ /* 0x006fe40008000f00 */
.L_x_93:
[----:B------:R-:W-:Y:S05]  /*60c0*/  @!P4 BRA `(.L_x_94) ;  /* 0x000000000024c947 */ /* 0x000fea0003800000 */
[----:B------:R-:W-:Y:S01]  /*60d0*/  ISETP.NE.U32.AND P3, PT, R40, RZ, PT ;  /* 0x000000ff2800720c */ /* 0x000fe20003f65070 */
[----:B------:R-:W1:Y:S03]  /*60e0*/  LDCU.64 UR4, c[0x0][0x358] ;  /* 0x00006b00ff0477ac */ /* 0x000e660008000a00 */
[----:B------:R-:W-:Y:S11]  /*60f0*/  ISETP.NE.AND.EX P3, PT, R41, RZ, PT, P3 ;  /* 0x000000ff2900720c */ /* 0x000ff60003f65330 */
[----:B------:R-:W-:Y:S02]  /*6100*/  @!UPT UIADD3 URZ, UPT, UPT, URZ, URZ, URZ ;  /* 0x000000fffffff290 */ /* 0x000fe4000fffe0ff */
[----:B------:R-:W2:Y:S01]  /*6110*/  @P3 LDC.64 R2, c[0x0][0x8a8] ;  /* 0x00022a00ff023b82 */ /* 0x000ea20000000a00 */
[----:B------:R-:W-:Y:S04]  /*6120*/  @P3 IMAD R0, R42, UR36, RZ ;  /* 0x000000242a003c24 */ /* 0x000fe8000f8e02ff */
[----:B--2---:R-:W-:Y:S05]  /*6130*/  @P3 IMAD.WIDE R2, R0, 0x4, R2 ;  /* 0x0000000400023825 */ /* 0x004fea00078e0202 */
[----:B-1---5:R1:W5:Y:S02]  /*6140*/  @P3 LDG.E R24, desc[UR4][R2.64] ;  /* 0x0000000402183981 */ /* 0x022364000c1e1900 */
[----:B-1----:R-:W2:Y:S02]  /*6150*/  @!P3 LDC R24, c[0x0][0x8a0] ;  /* 0x00022800ff18bb82 */ /* 0x002ea40000000800 */
.L_x_94:
[----:B-----5:R-:W-:Y:S01]  /*6160*/  FSETP.NEU.AND P3, PT, R26, RZ, PT ;  /* 0x000000ff1a00720b */ /* 0x020fe20003f6d000 */
[----:B------:R-:W-:Y:S01]  /*6170*/  IMAD.U32 R2, RZ, RZ, UR46 ;  /* 0x0000002eff027e24 */ /* 0x000fe2000f8e00ff */
[----:B------:R-:W-:Y:S01]  /*6180*/  SEL R5, RZ, 0xffffffff, P2 ;  /* 0xffffffffff057807 */ /* 0x000fe20001000000 */
[----:B------:R-:W-:Y:S01]  /*6190*/  ULOP3.LUT UR4, UR55, 0x1, URZ, 0x3c, !UPT ;  /* 0x0000000137047892 */ /* 0x000fe2000f8e3cff */
[----:B------:R-:W-:Y:S01]  /*61a0*/  @P1 LOP3.LUT P2, RZ, R45, 0xff, RZ, 0xc0, !PT ;  /* 0x000000ff2dff1812 */ /* 0x000fe2000784c0ff */
[----:B------:R-:W-:Y:S01]  /*61b0*/  BSSY B1, `(.L_x_95) ;  /* 0x000003d000017945 */ /* 0x000fe20003800000 */
[----:B------:R-:W-:Y:S01]  /*61c0*/  @P1 SEL R0, RZ, 0xffffffff, P3 ;  /* 0xffffffffff001807 */ /* 0x000fe20001800000 */
[----:B------:R-:W-:Y:S01]  /*61d0*/  IMAD.MOV.U32 R65, RZ, RZ, 0x1 ;  /* 0x00000001ff417424 */ /* 0x000fe200078e00ff */
[----:B------:R-:W-:Y:S01]  /*61e0*/  LEA R2, R2, UR44, 0x3 ;  /* 0x0000002c02027c11 */ /* 0x000fe2000f8e18ff */
[----:B------:R-:W-:Y:S01]  /*61f0*/  IMAD.U32 R63, RZ, RZ, UR4 ;  /* 0x00000004ff3f7e24 */ /* 0x000fe2000f8e00ff */
[----:B------:R-:W-:Y:S01]  /*6200*/  @P0 SEL R0, R5, R0, !P2 ;  /* 0x0000000005000207 */ /* 0x000fe20005000000 */
[----:B------:R-:W-:Y:S01]  /*6210*/  IMAD.U32 R64, RZ, RZ, UR46 ;  /* 0x0000002eff407e24 */ /* 0x000fe2000f8e00ff */
[----:B------:R-:W-:Y:S02]  /*6220*/  LEA R27, R22, UR44, 0x3 ;  /* 0x0000002c161b7c11 */ /* 0x000fe4000f8e18ff */
[----:B------:R-:W-:Y:S02]  /*6230*/  CS2R R38, SRZ ;  /* 0x0000000000267805 */ /* 0x000fe4000001ff00 */
[----:B------:R-:W-:Y:S02]  /*6240*/  @P1 LOP3.LUT R0, R0, 0x1, RZ, 0xc0, !PT ;  /* 0x0000000100001812 */ /* 0x000fe400078ec0ff */
[----:B------:R-:W-:Y:S02]  /*6250*/  CS2R R36, SRZ ;  /* 0x0000000000247805 */ /* 0x000fe4000001ff00 */
[----:B------:R-:W-:Y:S02]  /*6260*/  SHF.L.U32 R3, R53, 0x1f, RZ ;  /* 0x0000001f35037819 */ /* 0x000fe400000006ff */
[----:B------:R-:W-:Y:S02]  /*6270*/  CS2R R30, SRZ ;  /* 0x00000000001e7805 */ /* 0x000fe4000001ff00 */
[----:B------:R-:W-:Y:S02]  /*6280*/  ISETP.NE.U32.OR P5, PT, R0, 0x1, !P1 ;  /* 0x000000010000780c */ /* 0x000fe40004fa5470 */
[----:B------:R-:W-:Y:S02]  /*6290*/  CS2R R28, SRZ ;  /* 0x00000000001c7805 */ /* 0x000fe4000001ff00 */
[----:B------:R-:W-:Y:S02]  /*62a0*/  PLOP3.LUT P2, PT, PT, PT, UP1, 0x80, 0x8 ;  /* 0x000000000008781c */ /* 0x000fe40003f4f018 */
[----:B------:R-:W-:Y:S02]  /*62b0*/  LEA.HI R25, R22, R22, RZ, 0x1 ;  /* 0x0000001616197211 */ /* 0x000fe400078f08ff */
[----:B------:R-:W-:Y:S02]  /*62c0*/  LOP3.LUT P4, R50, R45, 0xff, RZ, 0xc0, !PT ;  /* 0x000000ff2d327812 */ /* 0x000fe4000788c0ff */
[----:B------:R-:W-:Y:S02]  /*62d0*/  SEL R4, RZ, 0xffffffff, P3 ;  /* 0xffffffffff047807 */ /* 0x000fe40001800000 */
[----:B------:R-:W-:Y:S02]  /*62e0*/  P2R R61, PR, RZ, 0x20 ;  /* 0x00000020ff3d7803 */ /* 0x000fe40000000000 */
[----:B------:R-:W-:Y:S03]  /*62f0*/  @P5 SHF.L.U32 R0, R63, 0x1f, RZ ;  /* 0x0000001f3f005819 */ /* 0x000fe600000006ff */
[----:B------:R-:W-:Y:S01]  /*6300*/  @P2 SEL R4, R5, R4, !P4 ;  /* 0x0000000405042207 */ /* 0x000fe20006000000 */
[----:B------:R1:W3:Y:S03]  /*6310*/  @P5 SYNCS.PHASECHK.TRANS64.TRYWAIT P1, [R2+URZ+0x60], R0 ;  /* 0x00006000020055a7 */ /* 0x0002e600080211ff */
[----:B------:R-:W-:Y:S04]  /*6320*/  LOP3.LUT R4, R4, 0x1, RZ, 0xc0, !PT ;  /* 0x0000000104047812 */ /* 0x000fe800078ec0ff */
[----:B------:R-:W-:Y:S04]  /*6330*/  ISETP.NE.U32.AND P2, PT, R4, 0x1, PT ;  /* 0x000000010400780c */ /* 0x000fe80003f45070 */
[----:B------:R-:W-:Y:S01]  /*6340*/  P2R R66, PR, RZ, 0x4 ;  /* 0x00000004ff427803 */ /* 0x000fe20000000000 */
[----:B------:R4:W2:Y:S01]  /*6350*/  SYNCS.PHASECHK.TRANS64.TRYWAIT P0, [R27+URZ+0xc0], R3 ;  /* 0x0000c0031b0075a7 */ /* 0x0008a200080011ff */
[C---:B-1----:R-:W-:Y:S01]  /*6360*/  IMAD.SHL.U32 R0, R25.reuse, 0x20, RZ ;  /* 0x0000002019007824 */ /* 0x042fe200078e00ff */
[----:B------:R-:W-:Y:S04]  /*6370*/  LOP3.LUT R25, R25, 0xffe, RZ, 0xc0, !PT ;  /* 0x00000ffe19197812 */ /* 0x000fe800078ec0ff */
[----:B------:R-:W-:Y:S01]  /*6380*/  LOP3.LUT R0, R0, 0xffffffc0, RZ, 0xc0, !PT ;  /* 0xffffffc000007812 */ /* 0x000fe200078ec0ff */
[----:B------:R-:W-:Y:S04]  /*6390*/  IMAD.IADD R25, R22, 0x1, -R25 ;  /* 0x0000000116197824 */ /* 0x000fe800078e0a19 */
[----:B------:R-:W-:Y:S04]  /*63a0*/  IMAD.IADD R0, R23, 0x1, R0 ;  /* 0x0000000117007824 */ /* 0x000fe800078e0200 */
[----:B------:R-:W-:Y:S01]  /*63b0*/  IMAD R25, R25, 0x100000, R0 ;  /* 0x0010000019197824 */ /* 0x000fe200078e0200 */
[----:B---3--:R-:W-:Y:S01]  /*63c0*/  @P5 SEL R65, RZ, 0x1, !P1 ;  /* 0x00000001ff415807 */ /* 0x008fe20004800000 */
[----:B----4-:R-:W-:Y:S06]  /*63d0*/  @!P5 BRA `(.L_x_96) ;  /* 0x000000000068d947 */ /* 0x010fec0003800000 */
[----:B------:R-:W-:Y:S01]  /*63e0*/  HFMA2 R31, -RZ, RZ, 0, 0 ;  /* 0x00000000ff1f7431 */ /* 0x000fe200000001ff */
[----:B------:R-:W-:Y:S01]  /*63f0*/  ISETP.NE.AND P1, PT, R65, RZ, PT ;  /* 0x000000ff4100720c */ /* 0x000fe20003f25270 */
[----:B------:R-:W-:Y:S01]  /*6400*/  IMAD.U32 R0, RZ, RZ, UR46 ;  /* 0x0000002eff007e24 */ /* 0x000fe2000f8e00ff */
[----:B------:R-:W-:Y:S11]  /*6410*/  BSSY B0, `(.L_x_97) ;  /* 0x0000005000007945 */ /* 0x000ff60003800000 */
[----:B------:R-:W-:Y:S05]  /*6420*/  @P1 BRA `(.L_x_98) ;  /* 0x00000000000c1947 */ /* 0x000fea0003800000 */
[----:B------:R-:W-:Y:S04]  /*6430*/  SHF.L.U32 R4, R63, 0x1f, RZ ;  /* 0x0000001f3f047819 */ /* 0x000fe800000006ff */
[----:B------:R-:W1:Y:S02]  /*6440*/  SYNCS.PHASECHK.TRANS64.TRYWAIT P1, [R2+URZ+0x60], R4 ;  /* 0x00006004020075a7 */ /* 0x000e6400080211ff */
[----:B-1----:R-:W-:Y:S05]  /*6450*/  @!P1 BRA `(.L_x_99) ;  /* 0x0000001c00e49947 */ /* 0x002fea0003800000 */
.L_x_98:
[----:B------:R-:W-:Y:S05]  /*6460*/  BSYNC B0 ;  /* 0x0000000000007941 */ /* 0x000fea0003800000 */
.L_x_97:
[----:B------:R-:W-:Y:S01]  /*6470*/  ISETP.NE.AND P1, PT, R66, RZ, PT ;  /* 0x000000ff4200720c */ /* 0x000fe20003f25270 */
[----:B------:R-:W-:Y:S01]  /*6480*/  IMAD.MOV.U32 R30, RZ, RZ, RZ ;  /* 0x000000ffff1e7224 */ /* 0x000fe200078e00ff */
[----:B------:R-:W-:Y:S02]  /*6490*/  CS2R R28, SRZ ;  /* 0x00000000001c7805 */ /* 0x000fe4000001ff00 */
[----:B------:R-:W-:Y:S02]  /*64a0*/  CS2R R38, SRZ ;  /* 0x0000000000267805 */ /* 0x000fe4000001ff00 */
[----:B------:R-:W-:Y:S07]  /*64b0*/  CS2R R36, SRZ ;  /* 0x0000000000247805 */ /* 0x000fee000001ff00 */
[----:B-1----:R-:W-:Y:S01]  /*64c0*/  @P1 IMAD R2, R0, 0x800, R44 ;  /* 0x0000080000021824 */ /* 0x002fe200078e022c */
[----:B------:R-:W-:Y:S05]  /*64d0*/  @P1 WARPSYNC.ALL ;  /* 0x0000000000001948 */ /* 0x000fea0003800000 */
[----:B------:R-:W-:Y:S01]  /*64e0*/  @P1 LEA R2, R2, UR44, 0x1 ;  /* 0x0000002c02021c11 */ /* 0x000fe2000f8e08ff */
[----:B------:R-:W-:Y:S04]  /*64f0*/  UIADD3 UR4, UPT, UPT, UR46, 0x1, URZ ;  /* 0x000000012e047890 */ /* 0x000fe8000fffe0ff */
[----:B------:R1:W3:Y:S01]  /*6500*/  @P1 LDSM.16.M88.4 R28, [R2+0x200] ;  /* 0x00020000021c183b */ /* 0x0002e20000000200 */
[----:B------:R-:W-:Y:S01]  /*6510*/  UISETP.NE.AND UP0, UPT, UR4, 0x3, UPT ;  /* 0x000000030400788c */ /* 0x000fe2000bf05270 */
[----:B------:R-:W-:Y:S03]  /*6520*/  @P1 IMAD R0, R54, 0x2, R2 ;  /* 0x0000000236001824 */ /* 0x000fe600078e0202 */
[----:B------:R-:W-:Y:S02]  /*6530*/  USEL UR5, URZ, 0x1, UP0 ;  /* 0x00000001ff057887 */ /* 0x000fe40008000000 */
[----:B------:R1:W4:Y:S01]  /*6540*/  @P1 LDSM.16.M88.4 R36, [R0+0x200] ;  /* 0x000200000024183b */ /* 0x0003220000000200 */
[----:B------:R-:W-:Y:S03]  /*6550*/  USEL UR4, UR4, URZ, UP0 ;  /* 0x000000ff04047287 */ /* 0x000fe60008000000 */
[----:B------:R-:W-:Y:S03]  /*6560*/  LOP3.LUT R63, R63, UR5, RZ, 0x3c, !PT ;  /* 0x000000053f3f7c12 */ /* 0x000fe6000f8e3cff */
[----:B------:R-:W-:Y:S02]  /*6570*/  IMAD.U32 R64, RZ, RZ, UR4 ;  /* 0x00000004ff407e24 */ /* 0x000fe4000f8e00ff */
.L_x_96:
[----:B------:R-:W-:Y:S05]  /*6580*/  BSYNC B1 ;  /* 0x0000000000017941 */ /* 0x000fea0003800000 */
.L_x_95:
[----:B-1----:R-:W-:Y:S04]  /*6590*/  SHF.R.U32.HI R0, RZ, 0x15, R25 ;  /* 0x00000015ff007819 */ /* 0x002fe80000011619 */
[----:B------:R-:W-:Y:S01]  /*65a0*/  LOP3.LUT P1, RZ, R0, 0x3, R46, 0x48, !PT ;  /* 0x0000000300ff7812 */ /* 0x000fe2000782482e */
[----:B------:R-:W-:Y:S01]  /*65b0*/  @!UPT UIADD3 URZ, UPT, UPT, URZ, URZ, URZ ;  /* 0x000000fffffff290 */ /* 0x000fe2000fffe0ff */
[----:B--2---:R-:W-:Y:S11]  /*65c0*/  @P0 BRA `(.L_x_100) ;  /* 0x0000000000080947 */ /* 0x004ff60003800000 */
[----:B------:R-:W1:Y:S02]  /*65d0*/  SYNCS.PHASECHK.TRANS64.TRYWAIT P0, [R27+URZ+0xc0], R3 ;  /* 0x0000c0031b0075a7 */ /* 0x000e6400080011ff */
[----:B-1----:R-:W-:Y:S05]  /*65e0*/  @!P0 BRA `(.L_x_101) ;  /* 0x0000001c00948947 */ /* 0x002fea0003800000 */
.L_x_100:
[----:B------:R-:W-:Y:S05]  /*65f0*/  @!P1 BRA `(.L_x_102) ;  /* 0x0000000000409947 */ /* 0x000fea0003800000 */
[----:B------:R-:W2:Y:S01]  /*6600*/  LDCU.64 UR8, c[0x4][0x70] ;  /* 0x01000e00ff0877ac */ /* 0x000ea20008000a00 */
[----:B-1----:R-:W-:Y:S01]  /*6610*/  MOV R3, 0x0 ;  /* 0x0000000000037802 */ /* 0x002fe20000000f00 */
[----:B------:R-:W-:Y:S02]  /*6620*/  HFMA2 R12, -RZ, RZ, 0, 5.9604644775390625e-08 ;  /* 0x00000001ff0c7431 */ /* 0x000fe400000001ff */
[----:B------:R-:W-:Y:S02]  /*6630*/  IMAD.MOV.U32 R8, RZ, RZ, 0x192 ;  /* 0x00000192ff087424 */ /* 0x000fe400078e00ff */
[----:B------:R-:W-:Y:S01]  /*6640*/  IMAD.MOV.U32 R13, RZ, RZ, RZ ;  /* 0x000000ffff0d7224 */ /* 0x000fe200078e00ff */
[----:B------:R-:W1:Y:S01]  /*6650*/  LDCU.64 UR6, c[0x4][0x78] ;  /* 0x01000f00ff0677ac */ /* 0x000e620008000a00 */
[----:B------:R-:W3:Y:S01]  /*6660*/  LDC.64 R2, c[0x4][R3] ;  /* 0x0100000003027b82 */ /* 0x000ee20000000a00 */
[----:B------:R-:W5:Y:S01]  /*6670*/  LDCU.64 UR4, c[0x4][0x10] ;  /* 0x01000200ff0477ac */ /* 0x000f620008000a00 */
[----:B--2---:R-:W-:Y:S01]  /*6680*/  MOV R5, UR9 ;  /* 0x0000000900057c02 */ /* 0x004fe20008000f00 */
[----:B------:R-:W-:Y:S01]  /*6690*/  IMAD.U32 R4, RZ, RZ, UR8 ;  /* 0x00000008ff047e24 */ /* 0x000fe2000f8e00ff */
[----:B-1----:R-:W-:Y:S01]  /*66a0*/  MOV R7, UR7 ;  /* 0x0000000700077c02 */ /* 0x002fe20008000f00 */
[----:B------:R-:W-:Y:S01]  /*66b0*/  IMAD.U32 R6, RZ, RZ, UR6 ;  /* 0x00000006ff067e24 */ /* 0x000fe2000f8e00ff */
[----:B-----5:R-:W-:Y:S01]  /*66c0*/  MOV R11, UR5 ;  /* 0x00000005000b7c02 */ /* 0x020fe20008000f00 */
[----:B------:R-:W-:Y:S02]  /*66d0*/  IMAD.U32 R10, RZ, RZ, UR4 ;  /* 0x00000004ff0a7e24 */ /* 0x000fe4000f8e00ff */
[----:B------:R-:W-:Y:S07]  /*66e0*/  LEPC R20, `(.L_x_102) ;  /* 0x000000001014794e */ /* 0x000fee0000000000 */
[----:B---34-:R-:W-:Y:S05]  /*66f0*/  CALL.ABS.NOINC R2 ;  /* 0x0000000002007343 */ /* 0x018fea0003c00000 */
.L_x_102:
[----:B-1-3--:R-:W-:Y:S01]  /*6700*/  SHF.L.U32 R3, R28, 0x10, RZ ;  /* 0x000000101c037819 */ /* 0x00afe200000006ff */
[----:B------:R-:W-:Y:S05]  /*6710*/  WARPSYNC.ALL ;  /* 0x0000000000007948 */ /* 0x000fea0003800000 */
[----:B------:R-:W-:Y:S01]  /*6720*/  R2UR UR4, R25 ;  /* 0x00000000190472ca */ /* 0x000fe200000e0000 */
[----:B------:R-:W-:Y:S01]  /*6730*/  BSSY.RECONVERGENT B0, `(.L_x_103) ;  /* 0x0000051000007945 */ /* 0x000fe20003800200 */
[----:B------:R-:W-:Y:S02]  /*6740*/  SHF.L.U32 R20, R30, 0x10, RZ ;  /* 0x000000101e147819 */ /* 0x000fe400000006ff */
[----:B------:R-:W-:Y:S02]  /*6750*/  SHF.L.U32 R62, R54, 0x1, RZ ;  /* 0x00000001363e7819 */ /* 0x000fe400000006ff */
[----:B------:R-:W-:Y:S07]  /*6760*/  ISETP.NE.AND P0, PT, R55, RZ, PT ;  /* 0x000000ff3700720c */ /* 0x000fee0003f05270 */
[----:B------:R-:W1:Y:S02]  /*6770*/  LDTM.16dp256bit.x4 R4, tmem[UR4] ;  /* 0x00000004000479ee */ /* 0x000e640008120000 */
[----:B-1----:R-:W-:Y:S01]  /*6780*/  FMUL R0, R24, R4 ;  /* 0x0000000418007220 */ /* 0x002fe20000400000 */
[----:B------:R-:W-:Y:S01]  /*6790*/  LOP3.LUT R4, R28, 0xffff0000, RZ, 0xc0, !PT ;  /* 0xffff00001c047812 */ /* 0x000fe200078ec0ff */
[----:B------:R-:W-:Y:S01]  /*67a0*/  FMUL R2, R24, R5 ;  /* 0x0000000518027220 */ /* 0x000fe20000400000 */
[C---:B------:R-:W-:Y:S01]  /*67b0*/  SHF.L.U32 R5, R29.reuse, 0x10, RZ ;  /* 0x000000101d057819 */ /* 0x040fe200000006ff */
[----:B------:R-:W-:Y:S01]  /*67c0*/  FFMA R0, R26, R3, R0 ;  /* 0x000000031a007223 */ /* 0x000fe20000000000 */
[----:B------:R-:W-:Y:S01]  /*67d0*/  FMUL R3, R24, R6 ;  /* 0x0000000618037220 */ /* 0x000fe20000400000 */
[----:B------:R-:W-:Y:S01]  /*67e0*/  LOP3.LUT R6, R29, 0xffff0000, RZ, 0xc0, !PT ;  /* 0xffff00001d067812 */ /* 0x000fe200078ec0ff */
[----:B------:R-:W-:Y:S01]  /*67f0*/  FFMA R2, R26, R4, R2 ;  /* 0x000000041a027223 */ /* 0x000fe20000000002 */
[----:B------:R-:W-:Y:S01]  /*6800*/  FMUL R7, R24, R7 ;  /* 0x0000000718077220 */ /* 0x000fe20000400000 */
[----:B------:R-:W-:Y:S01]  /*6810*/  FFMA R3, R26, R5, R3 ;  /* 0x000000051a037223 */ /* 0x000fe20000000003 */
[C---:B------:R-:W-:Y:S01]  /*6820*/  FMUL R4, R24.reuse, R8 ;  /* 0x0000000818047220 */ /* 0x040fe20000400000 */
[----:B------:R-:W-:Y:S01]  /*6830*/  FMUL R5, R24, R9 ;  /* 0x0000000918057220 */ /* 0x000fe20000400000 */
[----:B------:R-:W-:Y:S01]  /*6840*/  F2FP.BF16.F32.PACK_AB R32, R2, R0 ;  /* 0x000000000220723e */ /* 0x000fe200000010ff */
[----:B------:R-:W-:Y:S01]  /*6850*/  FFMA R7, R26, R6, R7 ;  /* 0x000000061a077223 */ /* 0x000fe20000000007 */
[----:B------:R-:W-:Y:S01]  /*6860*/  LOP3.LUT R0, R30, 0xffff0000, RZ, 0xc0, !PT ;  /* 0xffff00001e007812 */ /* 0x000fe200078ec0ff */
[----:B------:R-:W-:Y:S01]  /*6870*/  FFMA R4, R26, R20, R4 ;  /* 0x000000141a047223 */ /* 0x000fe20000000004 */
[----:B------:R-:W-:Y:S01]  /*6880*/  SHF.L.U32 R2, R31, 0x10, RZ ;  /* 0x000000101f027819 */ /* 0x000fe200000006ff */
[----:B------:R-:W-:Y:S01]  /*6890*/  FMUL R6, R24, R10 ;  /* 0x0000000a18067220 */ /* 0x000fe20000400000 */
[----:B------:R-:W-:Y:S01]  /*68a0*/  F2FP.BF16.F32.PACK_AB R33, R7, R3 ;  /* 0x000000030721723e */ /* 0x000fe200000010ff */
[C---:B------:R-:W-:Y:S01]  /*68b0*/  FFMA R5, R26.reuse, R0, R5 ;  /* 0x000000001a057223 */ /* 0x040fe20000000005 */
[----:B------:R-:W-:Y:S01]  /*68c0*/  LOP3.LUT R3, R31, 0xffff0000, RZ, 0xc0, !PT ;  /* 0xffff00001f037812 */ /* 0x000fe200078ec0ff */
[----:B------:R-:W-:Y:S01]  /*68d0*/  FFMA R6, R26, R2, R6 ;  /* 0x000000021a067223 */ /* 0x000fe20000000006 */
[----:B----4-:R-:W-:Y:S01]  /*68e0*/  SHF.L.U32 R7, R36, 0x10, RZ ;  /* 0x0000001024077819 */ /* 0x010fe200000006ff */
[----:B------:R-:W-:Y:S01]  /*68f0*/  FMUL R11, R24, R11 ;  /* 0x0000000b180b7220 */ /* 0x000fe20000400000 */
[----:B------:R-:W-:Y:S01]  /*6900*/  LOP3.LUT R0, R36, 0xffff0000, RZ, 0xc0, !PT ;  /* 0xffff000024007812 */ /* 0x000fe200078ec0ff */
[C---:B------:R-:W-:Y:S01]  /*6910*/  FMUL R8, R24.reuse, R12 ;  /* 0x0000000c18087220 */ /* 0x040fe20000400000 */
[----:B------:R-:W-:Y:S01]  /*6920*/  SHF.L.U32 R2, R37, 0x10, RZ ;  /* 0x0000001025027819 */ /* 0x000fe200000006ff */
[----:B------:R-:W-:Y:S01]  /*6930*/  FMUL R9, R24, R13 ;  /* 0x0000000d18097220 */ /* 0x000fe20000400000 */
[----:B------:R-:W-:Y:S01]  /*6940*/  F2FP.BF16.F32.PACK_AB R34, R5, R4 ;  /* 0x000000040522723e */ /* 0x000fe200000010ff */
[C---:B------:R-:W-:Y:S01]  /*6950*/  FFMA R11, R26.reuse, R3, R11 ;  /* 0x000000031a0b7223 */ /* 0x040fe2000000000b */
[----:B------:R-:W-:Y:S01]  /*6960*/  MOV R5, UR46 ;  /* 0x0000002e00057c02 */ /* 0x000fe20008000f00 */
[C---:B------:R-:W-:Y:S01]  /*6970*/  FFMA R8, R26.reuse, R7, R8 ;  /* 0x000000071a087223 */ /* 0x040fe20000000008 */
[----:B------:R-:W-:Y:S01]  /*6980*/  SHF.L.U32 R3, R39, 0x10, RZ ;  /* 0x0000001027037819 */ /* 0x000fe200000006ff */
[----:B------:R-:W-:Y:S01]  /*6990*/  FFMA R9, R26, R0, R9 ;  /* 0x000000001a097223 */ /* 0x000fe20000000009 */
[----:B------:R-:W-:Y:S01]  /*69a0*/  LOP3.LUT R0, R37, 0xffff0000, RZ, 0xc0, !PT ;  /* 0xffff000025007812 */ /* 0x000fe200078ec0ff */
[C---:B------:R-:W-:Y:S01]  /*69b0*/  FMUL R10, R24.reuse, R14 ;  /* 0x0000000e180a7220 */ /* 0x040fe20000400000 */
[----:B------:R-:W-:Y:S01]  /*69c0*/  LOP3.LUT R4, R39, 0xffff0000, RZ, 0xc0, !PT ;  /* 0xffff000027047812 */ /* 0x000fe200078ec0ff */
[C---:B------:R-:W-:Y:S01]  /*69d0*/  FMUL R15, R24.reuse, R15 ;  /* 0x0000000f180f7220 */ /* 0x040fe20000400000 */
[----:B------:R-:W-:Y:S01]  /*69e0*/  FMUL R12, R24, R16 ;  /* 0x00000010180c7220 */ /* 0x000fe20000400000 */
[----:B------:R-:W-:Y:S01]  /*69f0*/  FFMA R10, R26, R2, R10 ;  /* 0x000000021a0a7223 */ /* 0x000fe2000000000a */
[----:B------:R-:W-:Y:S01]  /*6a00*/  LOP3.LUT R2, R38, 0xffff0000, RZ, 0xc0, !PT ;  /* 0xffff000026027812 */ /* 0x000fe200078ec0ff */
[----:B------:R-:W-:Y:S01]  /*6a10*/  FFMA R15, R26, R0, R15 ;  /* 0x000000001a0f7223 */ /* 0x000fe2000000000f */
[----:B------:R-:W-:Y:S01]  /*6a20*/  SHF.L.U32 R0, R38, 0x10, RZ ;  /* 0x0000001026007819 */ /* 0x000fe200000006ff */
[C---:B------:R-:W-:Y:S01]  /*6a30*/  FMUL R13, R24.reuse, R17 ;  /* 0x00000011180d7220 */ /* 0x040fe20000400000 */
[C---:B------:R-:W-:Y:S01]  /*6a40*/  FMUL R14, R24.reuse, R18 ;  /* 0x00000012180e7220 */ /* 0x040fe20000400000 */
[----:B------:R-:W-:Y:S01]  /*6a50*/  FMUL R19, R24, R19 ;  /* 0x0000001318137220 */ /* 0x000fe20000400000 */
[----:B------:R-:W-:Y:S01]  /*6a60*/  LEA R5, R5, R44, 0xb ;  /* 0x0000002c05057211 */ /* 0x000fe200078e58ff */
[C---:B------:R-:W-:Y:S01]  /*6a70*/  FFMA R12, R26.reuse, R0, R12 ;  /* 0x000000001a0c7223 */ /* 0x040fe2000000000c */
[C---:B------:R-:W-:Y:S01]  /*6a80*/  FFMA R13, R26.reuse, R2, R13 ;  /* 0x000000021a0d7223 */ /* 0x040fe2000000000d */
[C---:B------:R-:W-:Y:S01]  /*6a90*/  FFMA R14, R26.reuse, R3, R14 ;  /* 0x000000031a0e7223 */ /* 0x040fe2000000000e */
[----:B------:R-:W-:Y:S01]  /*6aa0*/  FFMA R19, R26, R4, R19 ;  /* 0x000000041a137223 */ /* 0x000fe20000000013 */
[----:B------:R-:W-:Y:S02]  /*6ab0*/  F2FP.BF16.F32.PACK_AB R35, R11, R6 ;  /* 0x000000060b23723e */ /* 0x000fe400000010ff */
[----:B------:R-:W-:Y:S02]  /*6ac0*/  LEA R5, R5, UR44, 0x1 ;  /* 0x0000002c05057c11 */ /* 0x000fe4000f8e08ff */
[----:B------:R-:W-:Y:S02]  /*6ad0*/  F2FP.BF16.F32.PACK_AB R8, R9, R8 ;  /* 0x000000080908723e */ /* 0x000fe400000010ff */
[----:B------:R-:W-:Y:S01]  /*6ae0*/  F2FP.BF16.F32.PACK_AB R9, R15, R10 ;  /* 0x0000000a0f09723e */ /* 0x000fe200000010ff */
[----:B------:R1:W-:Y:S01]  /*6af0*/  STSM.16.M88.4 [R5+0x200], R32 ;  /* 0x0002002005007844 */ /* 0x0003e20000000200 */
[----:B------:R-:W-:Y:S02]  /*6b00*/  F2FP.BF16.F32.PACK_AB R10, R13, R12 ;  /* 0x0000000c0d0a723e */ /* 0x000fe400000010ff */
[----:B------:R-:W-:Y:S02]  /*6b10*/  F2FP.BF16.F32.PACK_AB R11, R19, R14 ;  /* 0x0000000e130b723e */ /* 0x000fe400000010ff */
[----:B------:R-:W-:Y:S05]  /*6b20*/  IADD3 R0, PT, PT, R62, 0x200, R5 ;  /* 0x000002003e007810 */ /* 0x000fea0007ffe005 */
[----:B------:R1:W-:Y:S01]  /*6b30*/  STSM.16.M88.4 [R0], R8 ;  /* 0x0000000800007844 */ /* 0x0003e20000000200 */
[----:B------:R-:W-:Y:S01]  /*6b40*/  @!PT LDS RZ, [RZ] ;  /* 0x00000000fffff984 */ /* 0x000fe20000000800 */
[----:B------:R-:W-:Y:S01]  /*6b50*/  @!PT LDS RZ, [RZ] ;  /* 0x00000000fffff984 */ /* 0x000fe20000000800 */
[----:B------:R-:W-:Y:S01]  /*6b60*/  @!PT LDS RZ, [RZ] ;  /* 0x00000000fffff984 */ /* 0x000fe20000000800 */
[----:B------:R-:W-:Y:S01]  /*6b70*/  @!PT LDS RZ, [RZ] ;  /* 0x00000000fffff984 */ /* 0x000fe20000000800 */
[----:B------:R2:W-:Y:S07]  /*6b80*/  MEMBAR.ALL.CTA ;  /* 0x0000000000007992 */ /* 0x0005ee0000008000 */
[----:B--2---:R-:W2:Y:S02]  /*6b90*/  FENCE.VIEW.ASYNC.S ;  /* 0x00000000000073c6 */ /* 0x004ea40000000000 */
[----:B--2---:R-:W-:Y:S06]  /*6ba0*/  BAR.SYNC.DEFER_BLOCKING 0x1, 0x80 ;  /* 0x0042000000007b1d */ /* 0x004fec0000010000 */
[----:B------:R-:W-:Y:S05]  /*6bb0*/  @P0 BRA `(.L_x_104) ;  /* 0x0000000000200947 */ /* 0x000fea0003800000 */
[----:B------:R-:W2:Y:S01]  /*6bc0*/  LDCU.64 UR6, c[0x0][0x348] ;  /* 0x00006900ff0677ac */ /* 0x000ea20008000a00 */
[----:B------:R-:W-:Y:S01]  /*6bd0*/  ULEA UR5, UR46, UR44, 0xc ;  /* 0x0000002c2e057291 */ /* 0x000fe2000f8e60ff */
[----:B------:R-:W-:Y:S03]  /*6be0*/  UMOV UR51, UR36 ;  /* 0x0000002400337c82 */ /* 0x000fe60008000000 */
[----:B------:R-:W-:Y:S02]  /*6bf0*/  UIADD3 UR48, UPT, UPT, UR5, 0x200, URZ ;  /* 0x0000020005307890 */ /* 0x000fe4000fffe0ff */
[----:B--2---:R-:W-:Y:S04]  /*6c00*/  UIADD3 UR4, UP0, UPT, UR6, 0x680, URZ ;  /* 0x0000068006047890 */ /* 0x004fe8000ff1e0ff */
[----:B------:R-:W-:Y:S09]  /*6c10*/  UIADD3.X UR5, UPT, UPT, URZ, UR7, URZ, UP0, !UPT ;  /* 0x00000007ff057290 */ /* 0x000ff200087fe4ff */
[----:B------:R2:W-:Y:S02]  /*6c20*/  UTMASTG.3D [UR48], [UR4] ;  /* 0x00000030040073b5 */ /* 0x0005e40008010000 */
[----:B--2---:R0:W-:Y:S02]  /*6c30*/  UTMACMDFLUSH ;  /* 0x00000000000079b7 */ /* 0x0041e40000000000 */
.L_x_104:
[----:B------:R-:W-:Y:S05]  /*6c40*/  BSYNC.RECONVERGENT B0 ;  /* 0x0000000000007941 */ /* 0x000fea0003800200 */
.L_x_103:
[----:B------:R-:W-:Y:S01]  /*6c50*/  UIADD3 UR47, UPT, UPT, UR46, 0x1, URZ ;  /* 0x000000012e2f7890 */ /* 0x000fe2000fffe0ff */
[----:B------:R-:W-:Y:S03]  /*6c60*/  BSSY.RECONVERGENT B0, `(.L_x_105) ;  /* 0x0000005000007945 */ /* 0x000fe60003800200 */
[----:B------:R-:W-:Y:S04]  /*6c70*/  UISETP.NE.AND UP0, UPT, UR47, 0x3, UPT ;  /* 0x000000032f00788c */ /* 0x000fe8000bf05270 */
[----:B------:R-:W-:Y:S01]  /*6c80*/  USEL UR45, UR47, URZ, UP0 ;  /* 0x000000ff2f2d7287 */ /* 0x000fe20008000000 */
[----:B------:R-:W-:Y:S11]  /*6c90*/  @P0 BRA `(.L_x_106) ;  /* 0x0000000000040947 */ /* 0x000ff60003800000 */
[----:B------:R-:W-:Y:S04]  /*6ca0*/  DEPBAR.LE SB0, 0x1 ;  /* 0x000080400000791a */ /* 0x000fe80000000000 */
.L_x_106:
[----:B------:R-:W-:Y:S05]  /*6cb0*/  BSYNC.RECONVERGENT B0 ;  /* 0x0000000000007941 */ /* 0x000fea0003800200 */
.L_x_105:
[----:B------:R-:W-:Y:S01]  /*6cc0*/  BAR.SYNC.DEFER_BLOCKING 0x1, 0x80 ;  /* 0x0042000000007b1d */ /* 0x000fe20000010000 */
[----:B------:R-:W-:Y:S01]  /*6cd0*/  ISETP.NE.AND P1, PT, R61, RZ, PT ;  /* 0x000000ff3d00720c */ /* 0x000fe20003f25270 */
[----:B------:R-:W-:Y:S01]  /*6ce0*/  UISETP.NE.AND UP0, UPT, UR53, URZ, UPT ;  /* 0x000000ff3500728c */ /* 0x000fe2000bf05270 */
[----:B------:R-:W-:Y:S11]  /*6cf0*/  LEA R2, R64, UR44, 0x3 ;  /* 0x0000002c40027c11 */ /* 0x000ff6000f8e18ff */
[----:B------:R-:W-:Y:S01]  /*6d00*/  @P1 SHF.L.U32 R3, R63, 0x1f, RZ ;  /* 0x0000001f3f031819 */ /* 0x000fe200000006ff */
[----:B------:R-:W-:Y:S06]  /*6d10*/  BRA.U !UP0, `(.L_x_107) ;  /* 0x0000000108247547 */ /* 0x000fec000b800000 */
[----:B------:R-:W-:Y:S01]  /*6d20*/  IMAD.U32 R4, RZ, RZ, UR52 ;  /* 0x00000034ff047e24 */ /* 0x000fe2000f8e00ff */
[----:B-1----:R-:W-:Y:S01]  /*6d30*/  MOV R0, UR54 ;  /* 0x0000003600007c02 */ /* 0x002fe20008000f00 */
[----:B------:R-:W-:Y:S03]  /*6d40*/  UIADD3 UR4, UPT, UPT, UR52, 0x1, URZ ;  /* 0x0000000134047890 */ /* 0x000fe6000fffe0ff */
[----:B------:R-:W-:Y:S01]  /*6d50*/  @P1 LEA R4, R4, UR44, 0x3 ;  /* 0x0000002c04041c11 */ /* 0x000fe2000f8e18ff */
[----:B------:R-:W-:Y:S04]  /*6d60*/  UISETP.NE.AND UP0, UPT, UR4, 0x3, UPT ;  /* 0x000000030400788c */ /* 0x000fe8000bf05270 */
[----:B------:R-:W-:Y:S01]  /*6d70*/  @P1 VIADD R4, R4, 0x78 ;  /* 0x0000007804041836 */ /* 0x000fe20000000000 */
[----:B------:R-:W-:Y:S04]  /*6d80*/  USEL UR52, UR4, URZ, UP0 ;  /* 0x000000ff04347287 */ /* 0x000fe80008000000 */
[----:B------:R-:W-:Y:S04]  /*6d90*/  @P1 PRMT R0, R0, 0x654, R4 ;  /* 0x0000065400001816 */ /* 0x000fe80000000004 */
[----:B------:R2:W-:Y:S04]  /*6da0*/  @P1 SYNCS.ARRIVE.TRANS64.RED.A1T0 RZ, [R0+URZ], RZ ;  /* 0x000000ff00ff19a7 */ /* 0x0005e800081004ff */
.L_x_107:
[----:B------:R-:W3:Y:S01]  /*6db0*/  @P1 SYNCS.PHASECHK.TRANS64.TRYWAIT P0, [R2+URZ+0x60], R3 ;  /* 0x00006003020015a7 */ /* 0x000ee200080011ff */
[----:B------:R-:W-:Y:S01]  /*6dc0*/  BSSY B1, `(.L_x_108) ;  /* 0x0000013000017945 */ /* 0x000fe20003800000 */
[----:B---3--:R-:W-:Y:S03]  /*6dd0*/  @P1 SEL R65, RZ, 0x1, !P0 ;  /* 0x00000001ff411807 */ /* 0x008fe60004000000 */
[----:B------:R-:W-:Y:S05]  /*6de0*/  @!P1 BRA `(.L_x_109) ;  /* 0x0000000000409947 */ /* 0x000fea0003800000 */
[----:B------:R-:W-:Y:S01]  /*6df0*/  ISETP.NE.AND P1, PT, R66, RZ, PT ;  /* 0x000000ff4200720c */ /* 0x000fe20003f25270 */
[----:B------:R-:W-:Y:S01]  /*6e00*/  BSSY B0, `(.L_x_110) ;  /* 0x0000009000007945 */ /* 0x000fe20003800000 */
[----:B------:R-:W-:Y:S11]  /*6e10*/  ISETP.NE.AND P0, PT, R65, RZ, PT ;  /* 0x000000ff4100720c */ /* 0x000ff60003f05270 */
[----:B------:R-:W-:Y:S05]  /*6e20*/  @P1 IMAD R3, R64, 0x800, R44 ;  /* 0x0000080040031824 */ /* 0x000fea00078e022c */
[----:B------:R-:W-:Y:S05]  /*6e30*/  @P1 LEA R3, R3, UR44, 0x1 ;  /* 0x0000002c03031c11 */ /* 0x000fea000f8e08ff */
[----:B-12---:R-:W-:Y:S01]  /*6e40*/  @P1 IMAD.IADD R0, R62, 0x1, R3 ;  /* 0x000000013e001824 */ /* 0x006fe200078e0203 */
[----:B------:R-:W-:Y:S06]  /*6e50*/  @P0 BRA `(.L_x_111) ;  /* 0x00000000000c0947 */ /* 0x000fec0003800000 */
[----:B------:R-:W-:Y:S04]  /*6e60*/  SHF.L.U32 R63, R63, 0x1f, RZ ;  /* 0x0000001f3f3f7819 */ /* 0x000fe800000006ff */
[----:B------:R-:W1:Y:S02]  /*6e70*/  SYNCS.PHASECHK.TRANS64.TRYWAIT P0, [R2+URZ+0x60], R63 ;  /* 0x0000603f020075a7 */ /* 0x000e6400080011ff */
[----:B-1----:R-:W-:Y:S05]  /*6e80*/  @!P0 BRA `(.L_x_112) ;  /* 0x0000001400808947 */ /* 0x002fea0003800000 */
.L_x_111:
[----:B------:R-:W-:Y:S05]  /*6e90*/  BSYNC B0 ;  /* 0x0000000000007941 */ /* 0x000fea0003800000 */
.L_x_110:
[----:B------:R-:W-:Y:S11]  /*6ea0*/  ISETP.NE.AND P0, PT, R66, RZ, PT ;  /* 0x000000ff4200720c */ /* 0x000ff60003f05270 */
[----:B------:R-:W-:Y:S02]  /*6eb0*/  @!UPT UIADD3 URZ, UPT, UPT, URZ, URZ, URZ ;  /* 0x000000fffffff290 */ /* 0x000fe4000fffe0ff */
[----:B------:R-:W-:Y:S05]  /*6ec0*/  @P0 WARPSYNC.ALL ;  /* 0x0000000000000948 */ /* 0x000fea0003800000 */
[----:B------:R3:W4:Y:S04]  /*6ed0*/  @P0 LDSM.16.M88.4 R28, [R3+0x200] ;  /* 0x00020000031c083b */ /* 0x0007280000000200 */
[----:B------:R3:W2:Y:S02]  /*6ee0*/  @P0 LDSM.16.M88.4 R36, [R0+0x200] ;  /* 0x000200000024083b */ /* 0x0006a40000000200 */
.L_x_109:
[----:B------:R-:W-:Y:S05]  /*6ef0*/  BSYNC B1 ;  /* 0x0000000000017941 */ /* 0x000fea0003800000 */
.L_x_108:
[----:B-123--:R-:W-:Y:S05]  /*6f00*/  VIADD R0, R25, 0x20 ;  /* 0x0000002019007836 */ /* 0x00efea0000000000 */
[----:B------:R-:W-:Y:S04]  /*6f10*/  SHF.R.U32.HI R0, RZ, 0x15, R0 ;  /* 0x00000015ff007819 */ /* 0x000fe80000011600 */
[----:B------:R-:W-:Y:S11]  /*6f20*/  LOP3.LUT P0, RZ, R0, 0x3, R46, 0x48, !PT ;  /* 0x0000000300ff7812 */ /* 0x000ff6000780482e */
[----:B------:R-:W-:Y:S02]  /*6f30*/  @!UPT UIADD3 URZ, UPT, UPT, URZ, URZ, URZ ;  /* 0x000000fffffff290 */ /* 0x000fe4000fffe0ff */
[----:B------:R-:W-:Y:S05]  /*6f40*/  @!P0 BRA `(.L_x_113) ;  /* 0x0000000000408947 */ /* 0x000fea0003800000 */
[----:B------:R-:W1:Y:S01]  /*6f50*/  LDCU.64 UR8, c[0x4][0x70] ;  /* 0x01000e00ff0877ac */ /* 0x000e620008000a00 */
[----:B------:R-:W-:Y:S01]  /*6f60*/  MOV R3, 0x0 ;  /* 0x0000000000037802 */ /* 0x000fe20000000f00 */
[----:B------:R-:W-:Y:S02]  /*6f70*/  HFMA2 R12, -RZ, RZ, 0, 5.9604644775390625e-08 ;  /* 0x00000001ff0c7431 */ /* 0x000fe400000001ff */
[----:B------:R-:W-:Y:S02]  /*6f80*/  IMAD.MOV.U32 R8, RZ, RZ, 0x192 ;  /* 0x00000192ff087424 */ /* 0x000fe400078e00ff */
[----:B------:R-:W-:Y:S01]  /*6f90*/  IMAD.MOV.U32 R13, RZ, RZ, RZ ;  /* 0x000000ffff0d7224 */ /* 0x000fe200078e00ff */
[----:B------:R-:W2:Y:S01]  /*6fa0*/  LDCU.64 UR6, c[0x4][0x78] ;  /* 0x01000f00ff0677ac */ /* 0x000ea20008000a00 */
[----:B------:R-:W3:Y:S01]  /*6fb0*/  LDC.64 R2, c[0x4][R3] ;  /* 0x0100000003027b82 */ /* 0x000ee20000000a00 */
[----:B------:R-:W5:Y:S01]  /*6fc0*/  LDCU.64 UR4, c[0x4][0x10] ;  /* 0x01000200ff0477ac */ /* 0x000f620008000a00 */
[----:B-1----:R-:W-:Y:S01]  /*6fd0*/  MOV R5, UR9 ;  /* 0x0000000900057c02 */ /* 0x002fe20008000f00 */
[----:B------:R-:W-:Y:S01]  /*6fe0*/  IMAD.U32 R4, RZ, RZ, UR8 ;  /* 0x00000008ff047e24 */ /* 0x000fe2000f8e00ff */
[----:B--2---:R-:W-:Y:S01]  /*6ff0*/  MOV R7, UR7 ;  /* 0x0000000700077c02 */ /* 0x004fe20008000f00 */
[----:B------:R-:W-:Y:S01]  /*7000*/  IMAD.U32 R6, RZ, RZ, UR6 ;  /* 0x00000006ff067e24 */ /* 0x000fe2000f8e00ff */
[----:B-----5:R-:W-:Y:S01]  /*7010*/  MOV R11, UR5 ;  /* 0x00000005000b7c02 */ /* 0x020fe20008000f00 */
[----:B------:R-:W-:Y:S02]  /*7020*/  IMAD.U32 R10, RZ, RZ, UR4 ;  /* 0x00000004ff0a7e24 */ /* 0x000fe4000f8e00ff */
[----:B------:R-:W-:Y:S07]  /*7030*/  LEPC R20, `(.L_x_113) ;  /* 0x000000001014794e */ /* 0x000fee0000000000 */
[----:B---34-:R-:W-:Y:S05]  /*7040*/  CALL.ABS.NOINC R2 ;  /* 0x0000000002007343 */ /* 0x018fea0003c00000 */
.L_x_113:
[----:B------:R-:W-:Y:S01]  /*7050*/  ISETP.NE.AND P0, PT, R55, RZ, PT ;  /* 0x000000ff3700720c */ /* 0x000fe20003f05270 */
[----:B------:R-:W-:Y:S05]  /*7060*/  WARPSYNC.ALL ;  /* 0x0000000000007948 */ /* 0x000fea0003800000 */
[----:B------:R-:W-:Y:S01]  /*7070*/  R2UR UR4, R25 ;  /* 0x00000000190472ca */ /* 0x000fe200000e0000 */
[----:B------:R-:W-:Y:S01]  /*7080*/  BSSY.RECONVERGENT B0, `(.L_x_114) ;  /* 0x0000057000007945 */ /* 0x000fe20003800200 */
[C---:B----4-:R-:W-:Y:S02]  /*7090*/  SHF.L.U32 R20, R28.reuse, 0x10, RZ ;  /* 0x000000101c147819 */ /* 0x050fe400000006ff */
[----:B------:R-:W-:Y:S02]  /*70a0*/  LOP3.LUT R21, R28, 0xffff0000, RZ, 0xc0, !PT ;  /* 0xffff00001c157812 */ /* 0x000fe400078ec0ff */
[----:B------:R-:W-:Y:S02]  /*70b0*/  SHF.L.U32 R25, R29, 0x10, RZ ;  /* 0x000000101d197819 */ /* 0x000fe400000006ff */
[----:B------:R-:W-:Y:S02]  /*70c0*/  SHF.L.U32 R28, R30, 0x10, RZ ;  /* 0x000000101e1c7819 */ /* 0x000fe400000006ff */
[C---:B------:R-:W-:Y:S02]  /*70d0*/  SHF.L.U32 R32, R36.reuse, 0x10, RZ ;  /* 0x0000001024207819 */ /* 0x040fe400000006ff */
[----:B------:R-:W-:Y:S01]  /*70e0*/  LOP3.LUT R33, R36, 0xffff0000, RZ, 0xc0, !PT ;  /* 0xffff000024217812 */ /* 0x000fe200078ec0ff */
[----:B------:R-:W1:Y:S01]  /*70f0*/  LDTM.16dp256bit.x4 R4, tmem[UR4+0x20] ;  /* 0x00002004000479ee */ /* 0x000e620008120000 */
[----:B------:R-:W-:Y:S01]  /*7100*/  R2UR UR4, R27 ;  /* 0x000000001b0472ca */ /* 0x000fe200000e0000 */
[----:B------:R-:W-:Y:S01]  /*7110*/  NOP ;  /* 0x0000000000007918 */ /* 0x000fe20000000000 */
[----:B------:R-:W-:Y:S02]  /*7120*/  LOP3.LUT R27, R29, 0xffff0000, RZ, 0xc0, !PT ;  /* 0xffff00001d1b7812 */ /* 0x000fe400078ec0ff */
[----:B------:R-:W-:Y:S02]  /*7130*/  LOP3.LUT R29, R30, 0xffff0000, RZ, 0xc0, !PT ;  /* 0xffff00001e1d7812 */ /* 0x000fe400078ec0ff */
[C---:B------:R-:W-:Y:S02]  /*7140*/  SHF.L.U32 R30, R31.reuse, 0x10, RZ ;  /* 0x000000101f1e7819 */ /* 0x040fe400000006ff */
[----:B------:R-:W-:Y:S02]  /*7150*/  LOP3.LUT R31, R31, 0xffff0000, RZ, 0xc0, !PT ;  /* 0xffff00001f1f7812 */ /* 0x000fe400078ec0ff */
[C---:B------:R-:W-:Y:S02]  /*7160*/  SHF.L.U32 R34, R37.reuse, 0x10, RZ ;  /* 0x0000001025227819 */ /* 0x040fe400000006ff */
[----:B------:R-:W-:Y:S01]  /*7170*/  LOP3.LUT R35, R37, 0xffff0000, RZ, 0xc0, !PT ;  /* 0xffff000025237812 */ /* 0x000fe200078ec0ff */
[----:B------:R-:W-:Y:S01]  /*7180*/  UIADD3 UR4, UPT, UPT, UR4, 0xe0, URZ ;  /* 0x000000e004047890 */ /* 0x000fe2000fffe0ff */
[C---:B------:R-:W-:Y:S02]  /*7190*/  SHF.L.U32 R36, R38.reuse, 0x10, RZ ;  /* 0x0000001026247819 */ /* 0x040fe400000006ff */
[----:B------:R-:W-:Y:S01]  /*71a0*/  LOP3.LUT R37, R38, 0xffff0000, RZ, 0xc0, !PT ;  /* 0xffff000026257812 */ /* 0x000fe200078ec0ff */
[----:B------:R-:W-:Y:S01]  /*71b0*/  UPRMT UR4, UR54, 0x654, UR4 ;  /* 0x0000065436047896 */ /* 0x000fe20008000004 */
[C---:B------:R-:W-:Y:S02]  /*71c0*/  SHF.L.U32 R38, R39.reuse, 0x10, RZ ;  /* 0x0000001027267819 */ /* 0x040fe400000006ff */
[----:B------:R-:W-:Y:S01]  /*71d0*/  LOP3.LUT R39, R39, 0xffff0000, RZ, 0xc0, !PT ;  /* 0xffff000027277812 */ /* 0x000fe200078ec0ff */
[C---:B-1----:R-:W-:Y:S01]  /*71e0*/  FMUL R4, R24.reuse, R4 ;  /* 0x0000000418047220 */ /* 0x042fe20000400000 */
[C---:B------:R-:W-:Y:S01]  /*71f0*/  FMUL R5, R24.reuse, R5 ;  /* 0x0000000518057220 */ /* 0x040fe20000400000 */
[----:B------:R-:W-:Y:S03]  /*7200*/  FMUL R6, R24, R6 ;  /* 0x0000000618067220 */ /* 0x000fe60000400000 */
[----:B------:R-:W-:Y:S01]  /*7210*/  SYNCS.ARRIVE.TRANS64.RED.A1T0 RZ, [UR4], RZ ;  /* 0x000000ffffff79a7 */ /* 0x000fe20008100404 */
[C---:B------:R-:W-:Y:S01]  /*7220*/  FFMA R4, R26.reuse, R20, R4 ;  /* 0x000000141a047223 */ /* 0x040fe20000000004 */
[C---:B------:R-:W-:Y:S01]  /*7230*/  FFMA R5, R26.reuse, R21, R5 ;  /* 0x000000151a057223 */ /* 0x040fe20000000005 */
[----:B------:R-:W-:Y:S01]  /*7240*/  FFMA R6, R26, R25, R6 ;  /* 0x000000191a067223 */ /* 0x000fe20000000006 */
[C---:B------:R-:W-:Y:S01]  /*7250*/  FMUL R7, R24.reuse, R7 ;  /* 0x0000000718077220 */ /* 0x040fe20000400000 */
[C---:B------:R-:W-:Y:S01]  /*7260*/  FMUL R8, R24.reuse, R8 ;  /* 0x0000000818087220 */ /* 0x040fe20000400000 */
[----:B------:R-:W-:Y:S01]  /*7270*/  FMUL R9, R24, R9 ;  /* 0x0000000918097220 */ /* 0x000fe20000400000 */
[----:B------:R-:W-:Y:S01]  /*7280*/  F2FP.BF16.F32.PACK_AB R4, R5, R4 ;  /* 0x000000040504723e */ /* 0x000fe200000010ff */
[C---:B------:R-:W-:Y:S01]  /*7290*/  FFMA R7, R26.reuse, R27, R7 ;  /* 0x0000001b1a077223 */ /* 0x040fe20000000007 */
[C---:B------:R-:W-:Y:S01]  /*72a0*/  FFMA R8, R26.reuse, R28, R8 ;  /* 0x0000001c1a087223 */ /* 0x040fe20000000008 */
[----:B------:R-:W-:Y:S01]  /*72b0*/  FFMA R9, R26, R29, R9 ;  /* 0x0000001d1a097223 */ /* 0x000fe20000000009 */
[C---:B------:R-:W-:Y:S01]  /*72c0*/  FMUL R10, R24.reuse, R10 ;  /* 0x0000000a180a7220 */ /* 0x040fe20000400000 */
[C---:B------:R-:W-:Y:S01]  /*72d0*/  FMUL R11, R24.reuse, R11 ;  /* 0x0000000b180b7220 */ /* 0x040fe20000400000 */
[----:B------:R-:W-:Y:S01]  /*72e0*/  F2FP.BF16.F32.PACK_AB R5, R7, R6 ;  /* 0x000000060705723e */ /* 0x000fe200000010ff */
[C---:B------:R-:W-:Y:S01]  /*72f0*/  FMUL R0, R24.reuse, R12 ;  /* 0x0000000c18007220 */ /* 0x040fe20000400000 */
[----:B------:R-:W-:Y:S01]  /*7300*/  FMUL R2, R24, R13 ;  /* 0x0000000d18027220 */ /* 0x000fe20000400000 */
[----:B------:R-:W-:Y:S01]  /*7310*/  FFMA R10, R26, R30, R10 ;  /* 0x0000001e1a0a7223 */ /* 0x000fe2000000000a */
[----:B------:R-:W-:Y:S01]  /*7320*/  FMUL R3, R24, R14 ;  /* 0x0000000e18037220 */ /* 0x000fe20000400000 */
[----:B------:R-:W-:Y:S01]  /*7330*/  F2FP.BF16.F32.PACK_AB R6, R9, R8 ;  /* 0x000000080906723e */ /* 0x000fe200000010ff */
[----:B------:R-:W-:Y:S01]  /*7340*/  FFMA R11, R26, R31, R11 ;  /* 0x0000001f1a0b7223 */ /* 0x000fe2000000000b */
[C---:B------:R-:W-:Y:S01]  /*7350*/  FMUL R15, R24.reuse, R15 ;  /* 0x0000000f180f7220 */ /* 0x040fe20000400000 */
[----:B------:R-:W-:Y:S01]  /*7360*/  FMUL R12, R24, R16 ;  /* 0x00000010180c7220 */ /* 0x000fe20000400000 */
[----:B------:R-:W-:Y:S01]  /*7370*/  FFMA R0, R26, R32, R0 ;  /* 0x000000201a007223 */ /* 0x000fe20000000000 */
[----:B------:R-:W-:Y:S01]  /*7380*/  MOV R8, UR45 ;  /* 0x0000002d00087c02 */ /* 0x000fe20008000f00 */
[----:B------:R-:W-:Y:S01]  /*7390*/  FMUL R13, R24, R17 ;  /* 0x00000011180d7220 */ /* 0x000fe20000400000 */
[----:B------:R-:W-:Y:S01]  /*73a0*/  FFMA R2, R26, R33, R2 ;  /* 0x000000211a027223 */ /* 0x000fe20000000002 */
[----:B------:R-:W-:Y:S01]  /*73b0*/  FMUL R14, R24, R18 ;  /* 0x00000012180e7220 */ /* 0x000fe20000400000 */
[C---:B------:R-:W-:Y:S01]  /*73c0*/  FFMA R3, R26.reuse, R34, R3 ;  /* 0x000000221a037223 */ /* 0x040fe20000000003 */
[----:B------:R-:W-:Y:S01]  /*73d0*/  FFMA R15, R26, R35, R15 ;  /* 0x000000231a0f7223 */ /* 0x000fe2000000000f */
[----:B------:R-:W-:Y:S01]  /*73e0*/  FMUL R19, R24, R19 ;  /* 0x0000001318137220 */ /* 0x000fe20000400000 */
[----:B------:R-:W-:Y:S01]  /*73f0*/  FFMA R12, R26, R36, R12 ;  /* 0x000000241a0c7223 */ /* 0x000fe2000000000c */
[----:B------:R-:W-:Y:S01]  /*7400*/  LEA R8, R8, R44, 0xb ;  /* 0x0000002c08087211 */ /* 0x000fe200078e58ff */
        /* <DEDUP_REMOVED lines=21> */
[----:B------:R-:W-:Y:S02]  /*7560*/  ULEA UR5, UR45, UR44, 0xc ;  /* 0x0000002c2d057291 */ /* 0x000fe4000f8e60ff */
[----:B------:R-:W-:Y:S02]  /*7570*/  UIADD3 UR9, UPT, UPT, UR49, 0x20, URZ ;  /* 0x0000002031097890 */ /* 0x000fe4000fffe0ff */
[----:B------:R-:W-:Y:S01]  /*7580*/  UIADD3 UR8, UPT, UPT, UR5, 0x200, URZ ;  /* 0x0000020005087890 */ /* 0x000fe2000fffe0ff */
[----:B------:R-:W-:Y:S01]  /*7590*/  UMOV UR10, UR50 ;  /* 0x00000032000a7c82 */ /* 0x000fe20008000000 */
[----:B------:R-:W-:Y:S01]  /*75a0*/  UMOV UR11, UR36 ;  /* 0x00000024000b7c82 */ /* 0x000fe20008000000 */
[----:B--2---:R-:W-:Y:S04]  /*75b0*/  UIADD3 UR4, UP0, UPT, UR6, 0x680, URZ ;  /* 0x0000068006047890 */ /* 0x004fe8000ff1e0ff */
[----:B------:R-:W-:Y:S09]  /*75c0*/  UIADD3.X UR5, UPT, UPT, URZ, UR7, URZ, UP0, !UPT ;  /* 0x00000007ff057290 */ /* 0x000ff200087fe4ff */
[----:B------:R2:W-:Y:S02]  /*75d0*/  UTMASTG.3D [UR8], [UR4] ;  /* 0x00000008040073b5 */ /* 0x0005e40008010000 */
[----:B--2---:R0:W-:Y:S02]  /*75e0*/  UTMACMDFLUSH ;  /* 0x00000000000079b7 */ /* 0x0041e40000000000 */
.L_x_115:
[----:B------:R-:W-:Y:S05]  /*75f0*/  BSYNC.RECONVERGENT B0 ;  /* 0x0000000000007941 */ /* 0x000fea0003800200 */
.L_x_114:
[----:B------:R-:W-:Y:S01]  /*7600*/  UIADD3 UR4, UPT, UPT, UR45, 0x1, URZ ;  /* 0x000000012d047890 */ /* 0x000fe2000fffe0ff */
[----:B------:R-:W-:Y:S03]  /*7610*/  BSSY.RECONVERGENT B0, `(.L_x_116) ;  /* 0x0000008000007945 */ /* 0x000fe60003800200 */
[----:B------:R-:W-:Y:S04]  /*7620*/  UISETP.NE.AND UP0, UPT, UR4, 0x3, UPT ;  /* 0x000000030400788c */ /* 0x000fe8000bf05270 */
[----:B------:R-:W-:Y:S02]  /*7630*/  UISETP.EQ.XOR UP1, UPT, UR47, 0x3, !UP0 ;  /* 0x000000032f00788c */ /* 0x000fe4000c722a70 */
[----:B------:R-:W-:Y:S02]  /*7640*/  USEL UR46, UR4, URZ, UP0 ;  /* 0x000000ff042e7287 */ /* 0x000fe40008000000 */
[----:B------:R-:W-:Y:S04]  /*7650*/  USEL UR5, URZ, 0x1, !UP1 ;  /* 0x00000001ff057887 */ /* 0x000fe8000c800000 */
[----:B------:R-:W-:Y:S01]  /*7660*/  ULOP3.LUT UR55, UR55, UR5, URZ, 0x3c, !UPT ;  /* 0x0000000537377292 */ /* 0x000fe2000f8e3cff */
[----:B------:R-:W-:Y:S11]  /*7670*/  @P0 BRA `(.L_x_117) ;  /* 0x0000000000040947 */ /* 0x000ff60003800000 */
[----:B------:R-:W-:Y:S04]  /*7680*/  DEPBAR.LE SB0, 0x1 ;  /* 0x000080400000791a */ /* 0x000fe80000000000 */
.L_x_117:
[----:B------:R-:W-:Y:S05]  /*7690*/  BSYNC.RECONVERGENT B0 ;  /* 0x0000000000007941 */ /* 0x000fea0003800200 */
.L_x_116:
[----:B------:R-:W-:Y:S01]  /*76a0*/  BAR.SYNC.DEFER_BLOCKING 0x1, 0x80 ;  /* 0x0042000000007b1d */ /* 0x000fe20000010000 */
[----:B------:R-:W-:Y:S01]  /*76b0*/  UISETP.NE.AND UP0, UPT, UR53, -0x2, UPT ;  /* 0xfffffffe3500788c */ /* 0x000fe2000bf05270 */
[----:B------:R-:W-:Y:S08]  /*76c0*/  IADD3 R22, PT, PT, R22, 0x1, RZ ;  /* 0x0000000116167810 */ /* 0x000ff00007ffe0ff */
[----:B------:R-:W-:Y:S05]  /*76d0*/  BRA.U !UP0, `(.L_x_118) ;  /* 0x0000000108287547 */ /* 0x000fea000b800000 */
[----:B------:R-:W-:Y:S01]  /*76e0*/  ISETP.NE.AND P0, PT, R61, RZ, PT ;  /* 0x000000ff3d00720c */ /* 0x000fe20003f05270 */
[----:B------:R-:W-:Y:S01]  /*76f0*/  IMAD.U32 R2, RZ, RZ, UR52 ;  /* 0x00000034ff027e24 */ /* 0x000fe2000f8e00ff */
[----:B------:R-:W-:Y:S01]  /*7700*/  UIADD3 UR4, UPT, UPT, UR52, 0x1, URZ ;  /* 0x0000000134047890 */ /* 0x000fe2000fffe0ff */
[----:B------:R-:W-:Y:S03]  /*7710*/  IMAD.U32 R0, RZ, RZ, UR54 ;  /* 0x00000036ff007e24 */ /* 0x000fe6000f8e00ff */
[----:B------:R-:W-:Y:S04]  /*7720*/  UISETP.NE.AND UP0, UPT, UR4, 0x3, UPT ;  /* 0x000000030400788c */ /* 0x000fe8000bf05270 */
[----:B------:R-:W-:Y:S03]  /*7730*/  USEL UR52, UR4, URZ, UP0 ;  /* 0x000000ff04347287 */ /* 0x000fe60008000000 */
[----:B------:R-:W-:Y:S05]  /*7740*/  @P0 LEA R2, R2, UR44, 0x3 ;  /* 0x0000002c02020c11 */ /* 0x000fea000f8e18ff */
[----:B------:R-:W-:Y:S05]  /*7750*/  @P0 VIADD R2, R2, 0x78 ;  /* 0x0000007802020836 */ /* 0x000fea0000000000 */
[----:B------:R-:W-:Y:S04]  /*7760*/  @P0 PRMT R0, R0, 0x654, R2 ;  /* 0x0000065400000816 */ /* 0x000fe80000000002 */
[----:B------:R2:W-:Y:S03]  /*7770*/  @P0 SYNCS.ARRIVE.TRANS64.RED.A1T0 RZ, [R0+URZ], RZ ;  /* 0x000000ff00ff09a7 */ /* 0x0005e600081004ff */
.L_x_118:
[----:B------:R-:W-:Y:S01]  /*7780*/  R2UR UR6, R60 ;  /* 0x000000003c0672ca */ /* 0x000fe200000e0000 */
[----:B------:R-:W-:Y:S01]  /*7790*/  UIADD3 UR53, UPT, UPT, UR53, 0x2, URZ ;  /* 0x0000000235357890 */ /* 0x000fe2000fffe0ff */
[----:B------:R-:W-:Y:S02]  /*77a0*/  R2UR UR5, R47 ;  /* 0x000000002f0572ca */ /* 0x000fe400000e0000 */
[----:B------:R-:W-:Y:S02]  /*77b0*/  R2UR UR4, R48 ;  /* 0x00000000300472ca */ /* 0x000fe400000e0000 */
[----:B------:R-:W-:Y:S02]  /*77c0*/  R2UR UR36, R58 ;  /* 0x000000003a2472ca */ /* 0x000fe400000e0000 */
[----:B------:R-:W-:Y:S02]  /*77d0*/  ISETP.NE.AND P0, PT, R51, 0x2, PT ;  /* 0x000000023300780c */ /* 0x000fe40003f05270 */
[----:B------:R-:W-:Y:S02]  /*77e0*/  ISETP.NE.AND P1, PT, R22, 0x4, PT ;  /* 0x000000041600780c */ /* 0x000fe40003f25270 */
[----:B------:R-:W-:Y:S01]  /*77f0*/  SEL R2, RZ, 0x1, P0 ;  /* 0x00000001ff027807 */ /* 0x000fe20000000000 */
[----:B------:R-:W-:Y:S01]  /*7800*/  UISETP.NE.AND UP0, UPT, UR6, URZ, UPT ;  /* 0x000000ff0600728c */ /* 0x000fe2000bf05270 */
[----:B--2---:R-:W-:Y:S01]  /*7810*/  SEL R0, RZ, 0x1, P1 ;  /* 0x00000001ff007807 */ /* 0x004fe20000800000 */
[----:B------:R-:W-:Y:S01]  /*7820*/  UIADD3 UR27, UPT, UPT, UR37, UR5, URZ ;  /* 0x00000005251b7290 */ /* 0x000fe2000fffe0ff */
[----:B------:R-:W-:Y:S01]  /*7830*/  LOP3.LUT R52, R52, R2, RZ, 0x3c, !PT ;  /* 0x0000000234347212 */ /* 0x000fe200078e3cff */
[----:B------:R-:W-:Y:S01]  /*7840*/  UIADD3 UR26, UPT, UPT, UR38, UR4, URZ ;  /* 0x00000004261a7290 */ /* 0x000fe2000fffe0ff */
[----:B------:R-:W-:Y:S02]  /*7850*/  LOP3.LUT R53, R53, R0, RZ, 0x3c, !PT ;  /* 0x0000000035357212 */ /* 0x000fe400078e3cff */
[----:B------:R-:W-:Y:S02]  /*7860*/  SEL R51, R51, RZ, P0 ;  /* 0x000000ff33337207 */ /* 0x000fe40000000000 */
[----:B------:R-:W-:Y:S01]  /*7870*/  SEL R22, R22, RZ, P1 ;  /* 0x000000ff16167207 */ /* 0x000fe20000800000 */
[----:B------:R-:W-:Y:S06]  /*7880*/  BRA.U UP0, `(.L_x_119) ;  /* 0xffffffdd005c7547 */ /* 0x000fec000b83ffff */
[----:B------:R-:W-:-:S13]  /*7890*/  R2UR UR4, R49 ;  /* 0x00000000310472ca */ /* 0x000fda00000e0000 */
[----:B------:R-:W-:-:S09]  /*78a0*/  UISETP.NE.AND UP0, UPT, UR4, URZ, UPT ;  /* 0x000000ff0400728c */ /* 0x000fd2000bf05270 */
[----:B------:R-:W-:Y:S05]  /*78b0*/  BRA.U !UP0, `(.L_x_120) ;  /* 0x0000000108487547 */ /* 0x000fea000b800000 */
[----:B------:R-:W2:Y:S02]  /*78c0*/  LDCU.64 UR4, c[0x0][0x890] ;  /* 0x00011200ff0477ac */ /* 0x000ea40008000a00 */
[----:B--2---:R-:W-:-:S04]  /*78d0*/  UISETP.NE.U32.AND UP0, UPT, UR4, URZ, UPT ;  /* 0x000000ff0400728c */ /* 0x004fc8000bf05070 */
[----:B------:R-:W-:-:S09]  /*78e0*/  UISETP.NE.AND.EX UP0, UPT, UR5, URZ, UPT, UP0 ;  /* 0x000000ff0500728c */ /* 0x000fd2000bf05300 */
[----:B------:R-:W-:Y:S05]  /*78f0*/  BRA.U UP0, `(.L_x_121) ;  /* 0x00000001000c7547 */ /* 0x000fea000b800000 */
[----:B------:R-:W-:-:S13]  /*7900*/  FSETP.NEU.AND P0, PT, R26, RZ, PT ;  /* 0x000000ff1a00720b */ /* 0x000fda0003f0d000 */
[----:B------:R-:W-:Y:S05]  /*7910*/  @!P0 EXIT ;  /* 0x000000000000894d */ /* 0x000fea0003800000 */
[----:B------:R-:W-:Y:S05]  /*7920*/  BRA `(.L_x_120) ;  /* 0x00000000002c7947 */ /* 0x000fea0003800000 */
.L_x_121:
[----:B------:R-:W-:Y:S01]  /*7930*/  ISETP.NE.AND P0, PT, R50, RZ, PT ;  /* 0x000000ff3200720c */ /* 0x000fe20003f05270 */
[----:B------:R-:W-:-:S12]  /*7940*/  BSSY.RECONVERGENT B0, `(.L_x_120) ;  /* 0x0000009000007945 */ /* 0x000fd80003800200 */
[----:B------:R-:W-:Y:S05]  /*7950*/  @P0 BRA `(.L_x_122) ;  /* 0x0000000000140947 */ /* 0x000fea0003800000 */
[----:B------:R-:W2:Y:S02]  /*7960*/  LDCU.64 UR4, c[0x0][0x888] ;  /* 0x00011100ff0477ac */ /* 0x000ea40008000a00 */
[----:B--2---:R-:W-:-:S04]  /*7970*/  ISETP.NE.U32.AND P0, PT, RZ, UR4, PT ;  /* 0x00000004ff007c0c */ /* 0x004fc8000bf05070 */
[----:B------:R-:W-:-:S13]  /*7980*/  ISETP.NE.AND.EX P0, PT, RZ, UR5, PT, P0 ;  /* 0x00000005ff007c0c */ /* 0x000fda000bf05300 */
[----:B------:R-:W-:Y:S05]  /*7990*/  @!P0 EXIT ;  /* 0x000000000000894d */ /* 0x000fea0003800000 */
[----:B------:R-:W-:Y:S05]  /*79a0*/  BRA `(.L_x_123) ;  /* 0x0000000000087947 */ /* 0x000fea0003800000 */
.L_x_122:
[----:B------:R-:W-:-:S13]  /*79b0*/  FSETP.NEU.AND P0, PT, R26, RZ, PT ;  /* 0x000000ff1a00720b */ /* 0x000fda0003f0d000 */
[----:B------:R-:W-:Y:S05]  /*79c0*/  @!P0 EXIT ;  /* 0x000000000000894d */ /* 0x000fea0003800000 */
.L_x_123:
[----:B------:R-:W-:Y:S05]  /*79d0*/  BSYNC.RECONVERGENT B0 ;  /* 0x0000000000007941 */ /* 0x000fea0003800200 */
.L_x_120:
[----:B------:R-:W-:Y:S01]  /*79e0*/  ULEA UR4, UR52, UR44, 0x3 ;  /* 0x0000002c34047291 */ /* 0x000fe2000f8e18ff */
[----:B------:R-:W-:-:S04]  /*79f0*/  DEPBAR.LE SB0, 0x0 ;  /* 0x000080000000791a */ /* 0x000fc80000000000 */
[----:B------:R-:W-:-:S04]  /*7a00*/  UIADD3 UR4, UPT, UPT, UR4, 0x78, URZ ;  /* 0x0000007804047890 */ /* 0x000fc8000fffe0ff */
[----:B------:R-:W-:-:S09]  /*7a10*/  UPRMT UR4, UR54, 0x654, UR4 ;  /* 0x0000065436047896 */ /* 0x000fd20008000004 */
[----:B------:R-:W-:Y:S01]  /*7a20*/  SYNCS.ARRIVE.TRANS64.RED.A1T0 RZ, [UR4], RZ ;  /* 0x000000ffffff79a7 */ /* 0x000fe20008100404 */
[----:B------:R-:W-:Y:S05]  /*7a30*/  EXIT ;  /* 0x000000000000794d */ /* 0x000fea0003800000 */
.L_x_24:
[----:B---3--:R3:W4:Y:S02]  /*7a40*/  SYNCS.PHASECHK.TRANS64.TRYWAIT P0, [R0+URZ+0x110], R2 ;  /* 0x00011002000075a7 */ /* 0x00872400080011ff */
[----:B----4-:R-:W-:Y:S05]  /*7a50*/  @!P0 NANOSLEEP.SYNCS 0x989680 ;  /* 0x009896800000895d */ /* 0x010fea0003900000 */
[----:B------:R-:W4:Y:S02]  /*7a60*/  @!P0 SYNCS.PHASECHK.TRANS64 P0, [R0+URZ+0x110], R2 ;  /* 0x00011002000085a7 */ /* 0x000f2400080010ff */
[----:B----4-:R-:W-:Y:S05]  /*7a70*/  @!P0 BRA `(.L_x_24) ;  /* 0xfffffffc00f08947 */ /* 0x010fea000383ffff */
[----:B------:R-:W-:Y:S05]  /*7a80*/  BRA `(.L_x_124) ;  /* 0xffffff9c00887947 */ /* 0x000fea000383ffff */
.L_x_27:
[----:B--2---:R-:W-:-:S07]  /*7a90*/  MOV R0, UR33 ;  /* 0x0000002100007c02 */ /* 0x004fce0008000f00 */
.L_x_125:
[----:B--2---:R2:W3:Y:S02]  /*7aa0*/  SYNCS.PHASECHK.TRANS64.TRYWAIT P0, [R0+URZ+0x30], R3 ;  /* 0x00003003000075a7 */ /* 0x0044e400080011ff */
[----:B---3--:R-:W-:Y:S05]  /*7ab0*/  @!P0 NANOSLEEP.SYNCS 0x989680 ;  /* 0x009896800000895d */ /* 0x008fea0003900000 */
[----:B------:R-:W3:Y:S02]  /*7ac0*/  @!P0 SYNCS.PHASECHK.TRANS64 P0, [R0+URZ+0x30], R3 ;  /* 0x00003003000085a7 */ /* 0x000ee400080010ff */
[----:B---3--:R-:W-:Y:S05]  /*7ad0*/  @!P0 BRA `(.L_x_125) ;  /* 0xfffffffc00f08947 */ /* 0x008fea000383ffff */
[----:B------:R-:W-:Y:S05]  /*7ae0*/  BRA `(.L_x_26) ;  /* 0xffffff9c00d07947 */ /* 0x000fea000383ffff */
.L_x_34:
[----:B-1----:R-:W-:-:S07]  /*7af0*/  MOV R0, UR33 ;  /* 0x0000002100007c02 */ /* 0x002fce0008000f00 */
.L_x_126:
[----:B-1----:R1:W2:Y:S02]  /*7b00*/  SYNCS.PHASECHK.TRANS64.TRYWAIT P0, [R0+URZ+0x30], R3 ;  /* 0x00003003000075a7 */ /* 0x0022a400080011ff */
[----:B--2---:R-:W-:Y:S05]  /*7b10*/  @!P0 NANOSLEEP.SYNCS 0x989680 ;  /* 0x009896800000895d */ /* 0x004fea0003900000 */
[----:B------:R-:W2:Y:S02]  /*7b20*/  @!P0 SYNCS.PHASECHK.TRANS64 P0, [R0+URZ+0x30], R3 ;  /* 0x00003003000085a7 */ /* 0x000ea400080010ff */
[----:B--2---:R-:W-:Y:S05]  /*7b30*/  @!P0 BRA `(.L_x_126) ;  /* 0xfffffffc00f08947 */ /* 0x004fea000383ffff */
[----:B------:R-:W-:Y:S05]  /*7b40*/  BRA `(.L_x_33) ;  /* 0xffffffa000c07947 */ /* 0x000fea000383ffff */
.L_x_39:
[----:B-1----:R1:W2:Y:S02]  /*7b50*/  SYNCS.PHASECHK.TRANS64.TRYWAIT P0, [R3+URZ+0xa0], R0 ;  /* 0x0000a000030075a7 */ /* 0x0022a400080011ff */
[----:B--2---:R-:W-:Y:S05]  /*7b60*/  @!P0 NANOSLEEP.SYNCS 0x989680 ;  /* 0x009896800000895d */ /* 0x004fea0003900000 */
[----:B------:R-:W2:Y:S02]  /*7b70*/  @!P0 SYNCS.PHASECHK.TRANS64 P0, [R3+URZ+0xa0], R0 ;  /* 0x0000a000030085a7 */ /* 0x000ea400080010ff */
[----:B--2---:R-:W-:Y:S05]  /*7b80*/  @!P0 BRA `(.L_x_39) ;  /* 0xfffffffc00f08947 */ /* 0x004fea000383ffff */
[----:B------:R-:W-:Y:S05]  /*7b90*/  BRA `(.L_x_127) ;  /* 0xffffffa400907947 */ /* 0x000fea000383ffff */
.L_x_43:
[----:B------:R-:W-:-:S07]  /*7ba0*/  MOV R0, UR4 ;  /* 0x0000000400007c02 */ /* 0x000fce0008000f00 */
.L_x_128:
[----:B-1----:R1:W2:Y:S02]  /*7bb0*/  SYNCS.PHASECHK.TRANS64.TRYWAIT P0, [R0+URZ], R2 ;  /* 0x00000002000075a7 */ /* 0x0022a400080011ff */
[----:B--2---:R-:W-:Y:S05]  /*7bc0*/  @!P0 NANOSLEEP.SYNCS 0x989680 ;  /* 0x009896800000895d */ /* 0x004fea0003900000 */
[----:B------:R-:W2:Y:S02]  /*7bd0*/  @!P0 SYNCS.PHASECHK.TRANS64 P0, [R0+URZ], R2 ;  /* 0x00000002000085a7 */ /* 0x000ea400080010ff */
[----:B--2---:R-:W-:Y:S05]  /*7be0*/  @!P0 BRA `(.L_x_128) ;  /* 0xfffffffc00f08947 */ /* 0x004fea000383ffff */
[----:B------:R-:W-:Y:S05]  /*7bf0*/  BRA `(.L_x_129) ;  /* 0xffffffac003c7947 */ /* 0x000fea000383ffff */
.L_x_44:
[----:B------:R-:W-:-:S07]  /*7c00*/  MOV R0, UR5 ;  /* 0x0000000500007c02 */ /* 0x000fce0008000f00 */
.L_x_130:
[----:B-1----:R1:W2:Y:S02]  /*7c10*/  SYNCS.PHASECHK.TRANS64.TRYWAIT P0, [R0+URZ], R3 ;  /* 0x00000003000075a7 */ /* 0x0022a400080011ff */
[----:B--2---:R-:W-:Y:S05]  /*7c20*/  @!P0 NANOSLEEP.SYNCS 0x989680 ;  /* 0x009896800000895d */ /* 0x004fea0003900000 */
[----:B------:R-:W2:Y:S02]  /*7c30*/  @!P0 SYNCS.PHASECHK.TRANS64 P0, [R0+URZ], R3 ;  /* 0x00000003000085a7 */ /* 0x000ea400080010ff */
[----:B--2---:R-:W-:Y:S05]  /*7c40*/  @!P0 BRA `(.L_x_130) ;  /* 0xfffffffc00f08947 */ /* 0x004fea000383ffff */
[----:B------:R-:W-:Y:S05]  /*7c50*/  BRA `(.L_x_131) ;  /* 0xffffffac00487947 */ /* 0x000fea000383ffff */
.L_x_45:
[----:B------:R-:W-:-:S07]  /*7c60*/  MOV R0, UR5 ;  /* 0x0000000500007c02 */ /* 0x000fce0008000f00 */
.L_x_132:
[----:B-1----:R1:W2:Y:S02]  /*7c70*/  SYNCS.PHASECHK.TRANS64.TRYWAIT P0, [R0+URZ], R3 ;  /* 0x00000003000075a7 */ /* 0x0022a400080011ff */
[----:B--2---:R-:W-:Y:S05]  /*7c80*/  @!P0 NANOSLEEP.SYNCS 0x989680 ;  /* 0x009896800000895d */ /* 0x004fea0003900000 */
[----:B------:R-:W2:Y:S02]  /*7c90*/  @!P0 SYNCS.PHASECHK.TRANS64 P0, [R0+URZ], R3 ;  /* 0x00000003000085a7 */ /* 0x000ea400080010ff */
[----:B--2---:R-:W-:Y:S05]  /*7ca0*/  @!P0 BRA `(.L_x_132) ;  /* 0xfffffffc00f08947 */ /* 0x004fea000383ffff */
[----:B------:R-:W-:Y:S05]  /*7cb0*/  BRA `(.L_x_133) ;  /* 0xffffffac00547947 */ /* 0x000fea000383ffff */
.L_x_46:
[----:B------:R-:W-:-:S07]  /*7cc0*/  MOV R0, UR5 ;  /* 0x0000000500007c02 */ /* 0x000fce0008000f00 */
.L_x_134:
[----:B-1----:R1:W2:Y:S02]  /*7cd0*/  SYNCS.PHASECHK.TRANS64.TRYWAIT P0, [R0+URZ], R3 ;  /* 0x00000003000075a7 */ /* 0x0022a400080011ff */
[----:B--2---:R-:W-:Y:S05]  /*7ce0*/  @!P0 NANOSLEEP.SYNCS 0x989680 ;  /* 0x009896800000895d */ /* 0x004fea0003900000 */
[----:B------:R-:W2:Y:S02]  /*7cf0*/  @!P0 SYNCS.PHASECHK.TRANS64 P0, [R0+URZ], R3 ;  /* 0x00000003000085a7 */ /* 0x000ea400080010ff */
[----:B--2---:R-:W-:Y:S05]  /*7d00*/  @!P0 BRA `(.L_x_134) ;  /* 0xfffffffc00f08947 */ /* 0x004fea000383ffff */
[----:B------:R-:W-:Y:S05]  /*7d10*/  BRA `(.L_x_135) ;  /* 0xffffffac00607947 */ /* 0x000fea000383ffff */
.L_x_47:
[----:B------:R-:W-:-:S07]  /*7d20*/  MOV R0, UR5 ;  /* 0x0000000500007c02 */ /* 0x000fce0008000f00 */
.L_x_136:
[----:B-1----:R1:W2:Y:S02]  /*7d30*/  SYNCS.PHASECHK.TRANS64.TRYWAIT P0, [R0+URZ], R3 ;  /* 0x00000003000075a7 */ /* 0x0022a400080011ff */
[----:B--2---:R-:W-:Y:S05]  /*7d40*/  @!P0 NANOSLEEP.SYNCS 0x989680 ;  /* 0x009896800000895d */ /* 0x004fea0003900000 */
[----:B------:R-:W2:Y:S02]  /*7d50*/  @!P0 SYNCS.PHASECHK.TRANS64 P0, [R0+URZ], R3 ;  /* 0x00000003000085a7 */ /* 0x000ea400080010ff */
[----:B--2---:R-:W-:Y:S05]  /*7d60*/  @!P0 BRA `(.L_x_136) ;  /* 0xfffffffc00f08947 */ /* 0x004fea000383ffff */
[----:B------:R-:W-:Y:S05]  /*7d70*/  BRA `(.L_x_137) ;  /* 0xffffffac006c7947 */ /* 0x000fea000383ffff */
.L_x_50:
[----:B--2---:R2:W3:Y:S02]  /*7d80*/  SYNCS.PHASECHK.TRANS64.TRYWAIT P0, [R2+URZ+0x100], R4 ;  /* 0x00010004020075a7 */ /* 0x0044e400080011ff */
[----:B---3--:R-:W-:Y:S05]  /*7d90*/  @!P0 NANOSLEEP.SYNCS 0x989680 ;  /* 0x009896800000895d */ /* 0x008fea0003900000 */
[----:B------:R-:W3:Y:S02]  /*7da0*/  @!P0 SYNCS.PHASECHK.TRANS64 P0, [R2+URZ+0x100], R4 ;  /* 0x00010004020085a7 */ /* 0x000ee400080010ff */
[----:B---3--:R-:W-:Y:S05]  /*7db0*/  @!P0 BRA `(.L_x_50) ;  /* 0xfffffffc00f08947 */ /* 0x008fea000383ffff */
[----:B------:R-:W-:Y:S05]  /*7dc0*/  BRA `(.L_x_138) ;  /* 0xffffffac00c87947 */ /* 0x000fea000383ffff */
.L_x_51:
[----:B------:R-:W-:-:S07]  /*7dd0*/  MOV R2, UR4 ;  /* 0x0000000400027c02 */ /* 0x000fce0008000f00 */
.L_x_139:
[----:B--2---:R2:W3:Y:S02]  /*7de0*/  SYNCS.PHASECHK.TRANS64.TRYWAIT P0, [R2+URZ+0xb0], R5 ;  /* 0x0000b005020075a7 */ /* 0x0044e400080011ff */
[----:B---3--:R-:W-:Y:S05]  /*7df0*/  @!P0 NANOSLEEP.SYNCS 0x989680 ;  /* 0x009896800000895d */ /* 0x008fea0003900000 */
[----:B------:R-:W3:Y:S02]  /*7e00*/  @!P0 SYNCS.PHASECHK.TRANS64 P0, [R2+URZ+0xb0], R5 ;  /* 0x0000b005020085a7 */ /* 0x000ee400080010ff */
[----:B---3--:R-:W-:Y:S05]  /*7e10*/  @!P0 BRA `(.L_x_139) ;  /* 0xfffffffc00f08947 */ /* 0x008fea000383ffff */
[----:B------:R-:W-:Y:S05]  /*7e20*/  BRA `(.L_x_140) ;  /* 0xffffffac00d87947 */ /* 0x000fea000383ffff */
.L_x_52:
[----:B--2---:R2:W3:Y:S02]  /*7e30*/  SYNCS.PHASECHK.TRANS64.TRYWAIT P1, [R2+URZ+0xa0], R4 ;  /* 0x0000a004020075a7 */ /* 0x0044e400080211ff */
[----:B---3--:R-:W-:Y:S05]  /*7e40*/  @!P1 NANOSLEEP.SYNCS 0x989680 ;  /* 0x009896800000995d */ /* 0x008fea0003900000 */
[----:B------:R-:W3:Y:S02]  /*7e50*/  @!P1 SYNCS.PHASECHK.TRANS64 P1, [R2+URZ+0xa0], R4 ;  /* 0x0000a004020095a7 */ /* 0x000ee400080210ff */
[----:B---3--:R-:W-:Y:S05]  /*7e60*/  @!P1 BRA `(.L_x_52) ;  /* 0xfffffffc00f09947 */ /* 0x008fea000383ffff */
[----:B------:R-:W-:Y:S05]  /*7e70*/  BRA `(.L_x_141) ;  /* 0xffffffb000087947 */ /* 0x000fea000383ffff */
.L_x_55:
[----:B------:R-:W-:-:S07]  /*7e80*/  MOV R0, UR4 ;  /* 0x0000000400007c02 */ /* 0x000fce0008000f00 */
.L_x_142:
[----:B--2---:R2:W3:Y:S02]  /*7e90*/  SYNCS.PHASECHK.TRANS64.TRYWAIT P0, [R0+URZ+0xb0], R2 ;  /* 0x0000b002000075a7 */ /* 0x0044e400080011ff */
[----:B---3--:R-:W-:Y:S05]  /*7ea0*/  @!P0 NANOSLEEP.SYNCS 0x989680 ;  /* 0x009896800000895d */ /* 0x008fea0003900000 */
[----:B------:R-:W3:Y:S02]  /*7eb0*/  @!P0 SYNCS.PHASECHK.TRANS64 P0, [R0+URZ+0xb0], R2 ;  /* 0x0000b002000085a7 */ /* 0x000ee400080010ff */
[----:B---3--:R-:W-:Y:S05]  /*7ec0*/  @!P0 BRA `(.L_x_142) ;  /* 0xfffffffc00f08947 */ /* 0x008fea000383ffff */
[----:B------:R-:W-:Y:S05]  /*7ed0*/  BRA `(.L_x_54) ;  /* 0xffffffb0005c7947 */ /* 0x000fea000383ffff */
.L_x_62:
[----:B-1----:R1:W2:Y:S02]  /*7ee0*/  SYNCS.PHASECHK.TRANS64.TRYWAIT P1, [R0+URZ+0xa0], R2 ;  /* 0x0000a002000075a7 */ /* 0x0022a400080211ff */
[----:B--2---:R-:W-:Y:S05]  /*7ef0*/  @!P1 NANOSLEEP.SYNCS 0x989680 ;  /* 0x009896800000995d */ /* 0x004fea0003900000 */
[----:B------:R-:W2:Y:S02]  /*7f00*/  @!P1 SYNCS.PHASECHK.TRANS64 P1, [R0+URZ+0xa0], R2 ;  /* 0x0000a002000095a7 */ /* 0x000ea400080210ff */
[----:B--2---:R-:W-:Y:S05]  /*7f10*/  @!P1 BRA `(.L_x_62) ;  /* 0xfffffffc00f09947 */ /* 0x004fea000383ffff */
[----:B------:R-:W-:Y:S05]  /*7f20*/  BRA `(.L_x_143) ;  /* 0xffffffb400f07947 */ /* 0x000fea000383ffff */
.L_x_63:
[----:B------:R-:W-:-:S07]  /*7f30*/  MOV R2, UR46 ;  /* 0x0000002e00027c02 */ /* 0x000fce0008000f00 */
.L_x_144:
[----:B-1----:R1:W2:Y:S02]  /*7f40*/  SYNCS.PHASECHK.TRANS64.TRYWAIT P0, [R2+URZ+0xe0], R0 ;  /* 0x0000e000020075a7 */ /* 0x0022a400080011ff */
[----:B--2---:R-:W-:Y:S05]  /*7f50*/  @!P0 NANOSLEEP.SYNCS 0x989680 ;  /* 0x009896800000895d */ /* 0x004fea0003900000 */
[----:B------:R-:W2:Y:S02]  /*7f60*/  @!P0 SYNCS.PHASECHK.TRANS64 P0, [R2+URZ+0xe0], R0 ;  /* 0x0000e000020085a7 */ /* 0x000ea400080010ff */
[----:B--2---:R-:W-:Y:S05]  /*7f70*/  @!P0 BRA `(.L_x_144) ;  /* 0xfffffffc00f08947 */ /* 0x004fea000383ffff */
[----:B------:R-:W-:Y:S05]  /*7f80*/  BRA `(.L_x_145) ;  /* 0xffffffb800407947 */ /* 0x000fea000383ffff */
.L_x_66:
[----:B------:R-:W-:Y:S07]  /*7f90*/  MOV R0, UR7 ;  /* 0x0000000700007c02 */ /* 0x000fee0008000f00 */
.L_x_146:
[----:B-1----:R1:W2:Y:S02]  /*7fa0*/  SYNCS.PHASECHK.TRANS64.TRYWAIT P0, [R0+URZ], R2 ;  /* 0x00000002000075a7 */ /* 0x0022a400080011ff */
[----:B--2---:R-:W-:Y:S05]  /*7fb0*/  @!P0 NANOSLEEP.SYNCS 0x989680 ;  /* 0x009896800000895d */ /* 0x004fea0003900000 */
[----:B------:R-:W2:Y:S02]  /*7fc0*/  @!P0 SYNCS.PHASECHK.TRANS64 P0, [R0+URZ], R2 ;  /* 0x00000002000085a7 */ /* 0x000ea400080010ff */
[----:B--2---:R-:W-:Y:S05]  /*7fd0*/  @!P0 BRA `(.L_x_146) ;  /* 0xfffffffc00f08947 */ /* 0x004fea000383ffff */
[----:B------:R-:W-:Y:S05]  /*7fe0*/  BRA `(.L_x_65) ;  /* 0xffffffb8005c7947 */ /* 0x000fea000383ffff */
.L_x_69:
[----:B------:R-:W-:-:S07]  /*7ff0*/  MOV R0, UR4 ;  /* 0x0000000400007c02 */ /* 0x000fce0008000f00 */
.L_x_147:
[----:B--2---:R2:W4:Y:S02]  /*8000*/  SYNCS.PHASECHK.TRANS64.TRYWAIT P0, [R0+URZ], R2 ;  /* 0x00000002000075a7 */ /* 0x00452400080011ff */
[----:B----4-:R-:W-:Y:S05]  /*8010*/  @!P0 NANOSLEEP.SYNCS 0x989680 ;  /* 0x009896800000895d */ /* 0x010fea0003900000 */
[----:B------:R-:W4:Y:S02]  /*8020*/  @!P0 SYNCS.PHASECHK.TRANS64 P0, [R0+URZ], R2 ;  /* 0x00000002000085a7 */ /* 0x000f2400080010ff */
[----:B----4-:R-:W-:Y:S05]  /*8030*/  @!P0 BRA `(.L_x_147) ;  /* 0xfffffffc00f08947 */ /* 0x010fea000383ffff */
[----:B------:R-:W-:Y:S05]  /*8040*/  BRA `(.L_x_148) ;  /* 0xffffffbc00887947 */ /* 0x000fea000383ffff */
.L_x_70:
[----:B------:R-:W-:-:S07]  /*8050*/  MOV R0, UR5 ;  /* 0x0000000500007c02 */ /* 0x000fce0008000f00 */
.L_x_149:
[----:B-1----:R1:W2:Y:S02]  /*8060*/  SYNCS.PHASECHK.TRANS64.TRYWAIT P0, [R0+URZ], R3 ;  /* 0x00000003000075a7 */ /* 0x0022a400080011ff */
[----:B--2---:R-:W-:Y:S05]  /*8070*/  @!P0 NANOSLEEP.SYNCS 0x989680 ;  /* 0x009896800000895d */ /* 0x004fea0003900000 */
[----:B------:R-:W2:Y:S02]  /*8080*/  @!P0 SYNCS.PHASECHK.TRANS64 P0, [R0+URZ], R3 ;  /* 0x00000003000085a7 */ /* 0x000ea400080010ff */
[----:B--2---:R-:W-:Y:S05]  /*8090*/  @!P0 BRA `(.L_x_149) ;  /* 0xfffffffc00f08947 */ /* 0x004fea000383ffff */
[----:B------:R-:W-:Y:S05]  /*80a0*/  BRA `(.L_x_150) ;  /* 0xffffffbc00947947 */ /* 0x000fea000383ffff */
.L_x_71:
[----:B------:R-:W-:-:S07]  /*80b0*/  MOV R0, UR5 ;  /* 0x0000000500007c02 */ /* 0x000fce0008000f00 */
.L_x_151:
[----:B-1----:R1:W2:Y:S02]  /*80c0*/  SYNCS.PHASECHK.TRANS64.TRYWAIT P0, [R0+URZ], R3 ;  /* 0x00000003000075a7 */ /* 0x0022a400080011ff */
[----:B--2---:R-:W-:Y:S05]  /*80d0*/  @!P0 NANOSLEEP.SYNCS 0x989680 ;  /* 0x009896800000895d */ /* 0x004fea0003900000 */
[----:B------:R-:W2:Y:S02]  /*80e0*/  @!P0 SYNCS.PHASECHK.TRANS64 P0, [R0+URZ], R3 ;  /* 0x00000003000085a7 */ /* 0x000ea400080010ff */
[----:B--2---:R-:W-:Y:S05]  /*80f0*/  @!P0 BRA `(.L_x_151) ;  /* 0xfffffffc00f08947 */ /* 0x004fea000383ffff */
[----:B------:R-:W-:Y:S05]  /*8100*/  BRA `(.L_x_152) ;  /* 0xffffffbc00a07947 */ /* 0x000fea000383ffff */
.L_x_72:
[----:B-1----:R-:W-:-:S07]  /*8110*/  MOV R0, UR4 ;  /* 0x0000000400007c02 */ /* 0x002fce0008000f00 */
.L_x_153:
[----:B-1----:R1:W2:Y:S02]  /*8120*/  SYNCS.PHASECHK.TRANS64.TRYWAIT P0, [R0+URZ], R2 ;  /* 0x00000002000075a7 */ /* 0x0022a400080011ff */
[----:B--2---:R-:W-:Y:S05]  /*8130*/  @!P0 NANOSLEEP.SYNCS 0x989680 ;  /* 0x009896800000895d */ /* 0x004fea0003900000 */
[----:B------:R-:W2:Y:S02]  /*8140*/  @!P0 SYNCS.PHASECHK.TRANS64 P0, [R0+URZ], R2 ;  /* 0x00000002000085a7 */ /* 0x000ea400080010ff */
[----:B--2---:R-:W-:Y:S05]  /*8150*/  @!P0 BRA `(.L_x_153) ;  /* 0xfffffffc00f08947 */ /* 0x004fea000383ffff */
[----:B------:R-:W-:Y:S05]  /*8160*/  BRA `(.L_x_154) ;  /* 0xffffffbc00ac7947 */ /* 0x000fea000383ffff */
.L_x_77:
[----:B--2---:R2:W3:Y:S02]  /*8170*/  SYNCS.PHASECHK.TRANS64.TRYWAIT P0, [R8+URZ+0xa0], R0 ;  /* 0x0000a000080075a7 */ /* 0x0044e400080011ff */
[----:B---3--:R-:W-:Y:S05]  /*8180*/  @!P0 NANOSLEEP.SYNCS 0x989680 ;  /* 0x009896800000895d */ /* 0x008fea0003900000 */
[----:B------:R-:W3:Y:S02]  /*8190*/  @!P0 SYNCS.PHASECHK.TRANS64 P0, [R8+URZ+0xa0], R0 ;  /* 0x0000a000080085a7 */ /* 0x000ee400080010ff */
[----:B---3--:R-:W-:Y:S05]  /*81a0*/  @!P0 BRA `(.L_x_77) ;  /* 0xfffffffc00f08947 */ /* 0x008fea000383ffff */
[----:B------:R-:W-:Y:S05]  /*81b0*/  BRA `(.L_x_155) ;  /* 0xffffffc000d07947 */ /* 0x000fea000383ffff */
.L_x_80:
[----:B--2---:R-:W-:Y:S07]  /*81c0*/  MOV R0, UR24 ;  /* 0x0000001800007c02 */ /* 0x004fee0008000f00 */
.L_x_156:
[----:B--2---:R2:W3:Y:S02]  /*81d0*/  SYNCS.PHASECHK.TRANS64.TRYWAIT P1, [R0+URZ+0x98], R2 ;  /* 0x00009802000075a7 */ /* 0x0044e400080211ff */
[----:B---3--:R-:W-:Y:S05]  /*81e0*/  @!P1 NANOSLEEP.SYNCS 0x989680 ;  /* 0x009896800000995d */ /* 0x008fea0003900000 */
[----:B------:R-:W3:Y:S02]  /*81f0*/  @!P1 SYNCS.PHASECHK.TRANS64 P1, [R0+URZ+0x98], R2 ;  /* 0x00009802000095a7 */ /* 0x000ee400080210ff */
[----:B---3--:R-:W-:Y:S05]  /*8200*/  @!P1 BRA `(.L_x_156) ;  /* 0xfffffffc00f09947 */ /* 0x008fea000383ffff */
[----:B------:R-:W-:Y:S05]  /*8210*/  BRA `(.L_x_79) ;  /* 0xffffffc800487947 */ /* 0x000fea000383ffff */
.L_x_83:
[----:B------:R-:W-:Y:S07]  /*8220*/  MOV R0, UR4 ;  /* 0x0000000400007c02 */ /* 0x000fee0008000f00 */
.L_x_157:
[----:B--2---:R2:W3:Y:S02]  /*8230*/  SYNCS.PHASECHK.TRANS64.TRYWAIT P0, [R0+URZ+0x78], R2 ;  /* 0x00007802000075a7 */ /* 0x0044e400080011ff */
[----:B---3--:R-:W-:Y:S05]  /*8240*/  @!P0 NANOSLEEP.SYNCS 0x989680 ;  /* 0x009896800000895d */ /* 0x008fea0003900000 */
[----:B------:R-:W3:Y:S02]  /*8250*/  @!P0 SYNCS.PHASECHK.TRANS64 P0, [R0+URZ+0x78], R2 ;  /* 0x00007802000085a7 */ /* 0x000ee400080010ff */
[----:B---3--:R-:W-:Y:S05]  /*8260*/  @!P0 BRA `(.L_x_157) ;  /* 0xfffffffc00f08947 */ /* 0x008fea000383ffff */
[----:B------:R-:W-:Y:S05]  /*8270*/  BRA `(.L_x_158) ;  /* 0xffffffc800a47947 */ /* 0x000fea000383ffff */
.L_x_84:
[----:B------:R-:W-:Y:S07]  /*8280*/  MOV R2, UR5 ;  /* 0x0000000500027c02 */ /* 0x000fee0008000f00 */
.L_x_159:
[----:B--2---:R2:W3:Y:S02]  /*8290*/  SYNCS.PHASECHK.TRANS64.TRYWAIT P0, [R2+URZ+0x78], R0 ;  /* 0x00007800020075a7 */ /* 0x0044e400080011ff */
[----:B---3--:R-:W-:Y:S05]  /*82a0*/  @!P0 NANOSLEEP.SYNCS 0x989680 ;  /* 0x009896800000895d */ /* 0x008fea0003900000 */
[----:B------:R-:W3:Y:S02]  /*82b0*/  @!P0 SYNCS.PHASECHK.TRANS64 P0, [R2+URZ+0x78], R0 ;  /* 0x00007800020085a7 */ /* 0x000ee400080010ff */
[----:B---3--:R-:W-:Y:S05]  /*82c0*/  @!P0 BRA `(.L_x_159) ;  /* 0xfffffffc00f08947 */ /* 0x008fea000383ffff */
[----:B------:R-:W-:Y:S05]  /*82d0*/  BRA `(.L_x_160) ;  /* 0xffffffcc000c7947 */ /* 0x000fea000383ffff */
.L_x_86:
[----:B------:R-:W-:-:S07]  /*82e0*/  MOV R0, UR4 ;  /* 0x0000000400007c02 */ /* 0x000fce0008000f00 */
.L_x_161:
[----:B---3--:R3:W4:Y:S02]  /*82f0*/  SYNCS.PHASECHK.TRANS64.TRYWAIT P0, [R0+URZ], R2 ;  /* 0x00000002000075a7 */ /* 0x00872400080011ff */
[----:B----4-:R-:W-:Y:S05]  /*8300*/  @!P0 NANOSLEEP.SYNCS 0x989680 ;  /* 0x009896800000895d */ /* 0x010fea0003900000 */
[----:B------:R-:W4:Y:S02]  /*8310*/  @!P0 SYNCS.PHASECHK.TRANS64 P0, [R0+URZ], R2 ;  /* 0x00000002000085a7 */ /* 0x000f2400080010ff */
[----:B----4-:R-:W-:Y:S05]  /*8320*/  @!P0 BRA `(.L_x_161) ;  /* 0xfffffffc00f08947 */ /* 0x010fea000383ffff */
[----:B------:R-:W-:Y:S05]  /*8330*/  BRA `(.L_x_162) ;  /* 0xffffffcc00a07947 */ /* 0x000fea000383ffff */
.L_x_87:
[----:B------:R-:W-:-:S07]  /*8340*/  MOV R0, UR5 ;  /* 0x0000000500007c02 */ /* 0x000fce0008000f00 */
.L_x_163:
[----:B--2---:R2:W3:Y:S02]  /*8350*/  SYNCS.PHASECHK.TRANS64.TRYWAIT P0, [R0+URZ], R2 ;  /* 0x00000002000075a7 */ /* 0x0044e400080011ff */
[----:B---3--:R-:W-:Y:S05]  /*8360*/  @!P0 NANOSLEEP.SYNCS 0x989680 ;  /* 0x009896800000895d */ /* 0x008fea0003900000 */
[----:B------:R-:W3:Y:S02]  /*8370*/  @!P0 SYNCS.PHASECHK.TRANS64 P0, [R0+URZ], R2 ;  /* 0x00000002000085a7 */ /* 0x000ee400080010ff */
[----:B---3--:R-:W-:Y:S05]  /*8380*/  @!P0 BRA `(.L_x_163) ;  /* 0xfffffffc00f08947 */ /* 0x008fea000383ffff */
[----:B------:R-:W-:Y:S05]  /*8390*/  BRA `(.L_x_164) ;  /* 0xffffffcc00ac7947 */ /* 0x000fea000383ffff */
.L_x_89:
[----:B-1----:R1:W2:Y:S02]  /*83a0*/  SYNCS.PHASECHK.TRANS64.TRYWAIT P0, [R0+URZ+0xa0], R2 ;  /* 0x0000a002000075a7 */ /* 0x0022a400080011ff */
[----:B--2---:R-:W-:Y:S05]  /*83b0*/  @!P0 NANOSLEEP.SYNCS 0x989680 ;  /* 0x009896800000895d */ /* 0x004fea0003900000 */
[----:B------:R-:W2:Y:S02]  /*83c0*/  @!P0 SYNCS.PHASECHK.TRANS64 P0, [R0+URZ+0xa0], R2 ;  /* 0x0000a002000085a7 */ /* 0x000ea400080010ff */
[----:B--2---:R-:W-:Y:S05]  /*83d0*/  @!P0 BRA `(.L_x_89) ;  /* 0xfffffffc00f08947 */ /* 0x004fea000383ffff */
[----:B------:R-:W-:Y:S05]  /*83e0*/  BRA `(.L_x_165) ;  /* 0xffffffd000987947 */ /* 0x000fea000383ffff */
.L_x_99:
[----:B-1----:R1:W3:Y:S02]  /*83f0*/  SYNCS.PHASECHK.TRANS64.TRYWAIT P1, [R2+URZ+0x60], R4 ;  /* 0x00006004020075a7 */ /* 0x0022e400080211ff */
[----:B---3--:R-:W-:Y:S05]  /*8400*/  @!P1 NANOSLEEP.SYNCS 0x989680 ;  /* 0x009896800000995d */ /* 0x008fea0003900000 */
[----:B------:R-:W3:Y:S02]  /*8410*/  @!P1 SYNCS.PHASECHK.TRANS64 P1, [R2+URZ+0x60], R4 ;  /* 0x00006004020095a7 */ /* 0x000ee400080210ff */
[----:B---3--:R-:W-:Y:S05]  /*8420*/  @!P1 BRA `(.L_x_99) ;  /* 0xfffffffc00f09947 */ /* 0x008fea000383ffff */
[----:B------:R-:W-:Y:S05]  /*8430*/  BRA `(.L_x_98) ;  /* 0xffffffe000087947 */ /* 0x000fea000383ffff */
.L_x_101:
[----:B-1----:R1:W2:Y:S02]  /*8440*/  SYNCS.PHASECHK.TRANS64.TRYWAIT P0, [R27+URZ+0xc0], R3 ;  /* 0x0000c0031b0075a7 */ /* 0x0022a400080011ff */
[----:B--2---:R-:W-:Y:S05]  /*8450*/  @!P0 NANOSLEEP.SYNCS 0x989680 ;  /* 0x009896800000895d */ /* 0x004fea0003900000 */
[----:B------:R-:W2:Y:S02]  /*8460*/  @!P0 SYNCS.PHASECHK.TRANS64 P0, [R27+URZ+0xc0], R3 ;  /* 0x0000c0031b0085a7 */ /* 0x000ea400080010ff */
[----:B--2---:R-:W-:Y:S05]  /*8470*/  @!P0 BRA `(.L_x_101) ;  /* 0xfffffffc00f08947 */ /* 0x004fea000383ffff */
[----:B------:R-:W-:Y:S05]  /*8480*/  BRA `(.L_x_100) ;  /* 0xffffffe000587947 */ /* 0x000fea000383ffff */
.L_x_112:
[----:B-1----:R1:W2:Y:S02]  /*8490*/  SYNCS.PHASECHK.TRANS64.TRYWAIT P0, [R2+URZ+0x60], R63 ;  /* 0x0000603f020075a7 */ /* 0x0022a400080011ff */
[----:B--2---:R-:W-:Y:S05]  /*84a0*/  @!P0 NANOSLEEP.SYNCS 0x989680 ;  /* 0x009896800000895d */ /* 0x004fea0003900000 */
[----:B------:R-:W2:Y:S02]  /*84b0*/  @!P0 SYNCS.PHASECHK.TRANS64 P0, [R2+URZ+0x60], R63 ;  /* 0x0000603f020085a7 */ /* 0x000ea400080010ff */
[----:B--2---:R-:W-:Y:S05]  /*84c0*/  @!P0 BRA `(.L_x_112) ;  /* 0xfffffffc00f08947 */ /* 0x004fea000383ffff */
[----:B------:R-:W-:Y:S05]  /*84d0*/  BRA `(.L_x_111) ;  /* 0xffffffe8006c7947 */ /* 0x000fea000383ffff */
        .weak           $__internal_0_$__cuda_sm10x_tcgen05_guardrail_trap_col_being_dealloced_not_returned_by_alloc
        .type           $__internal_0_$__cuda_sm10x_tcgen05_guardrail_trap_col_being_dealloced_not_returned_by_alloc,@function
        .size           $__internal_0_$__cuda_sm10x_tcgen05_guardrail_trap_col_being_dealloced_not_returned_by_alloc,($__internal_1_$__cuda_sm10x_tcgen05_guardrail_trap_phase_invalid_during_alloc - $__internal_0_$__cuda_sm10x_tcgen05_guardrail_trap_col_being_dealloced_not_returned_by_alloc)
$__internal_0_$__cuda_sm10x_tcgen05_guardrail_trap_col_being_dealloced_not_returned_by_alloc:
[----:B------:R-:W-:Y:S05]  /*84e0*/  BPT.TRAP 0x1 ;  /* 0x000000040000795c */ /* 0x000fea0000300000 */
[----:B------:R-:W-:-:S04]  /*84f0*/  HFMA2 R3, -RZ, RZ, 0, 0 ;  /* 0x00000000ff037431 */ /* 0x000fc800000001ff */
[----:B------:R-:W-:Y:S05]  /*8500*/  RET.REL.NODEC R2 `(_ZN7cutlass13device_kernelINS_4gemm6kernel13GemmUniversalIN4cute5tupleIJiiiiEEENS1_10collective13CollectiveMmaINS1_35MainloopSm100TmaUmmaWarpSpecializedILi6ELi2ELi4ENS5_IJNS4_1CILi2EEENSA_ILi1EEESC_EEEEENS5_IJNSA_ILi64EEESF_NSA_ILi128EEEEEENS_10bfloat16_tENS5_IJlSC_lEEESI_SJ_NS4_8TiledMMAINS4_8MMA_AtomIJNS4_20SM100_MMA_F16BF16_SSISI_SI_fLi64ELi64ELNS4_4UMMA5MajorE0ELSO_0ELNSN_7ScaleInE0ELSP_0EEEEEENS4_6LayoutINS5_IJSC_SC_SC_EEENS5_IJNSA_ILi0EEESU_SU_EEEEENS5_IJNS4_10UnderscoreESX_SX_EEEEENS4_13SM90_TMA_LOADENS4_14ComposedLayoutINS4_7SwizzleILi3ELi4ELi3EEENS4_18smem_ptr_flag_bitsILi16EEENSS_INS5_IJNSA_ILi8EEESF_EEENS5_IJSF_SC_EEEEEEEvNS4_8identityENS4_23SM90_TMA_LOAD_MULTICASTES1A_vS1B_EENS_8epilogue10collective18CollectiveEpilogueINS1E_23Sm100TmaWarpSpecializedILi3ELi2ELi16ELb1ELb0EEEJSH_NS5_IJNSS_ISF_SC_EENSS_INSA_ILi32EEESC_EEEEESI_SJ_SI_SJ_NS1E_6fusion15FusionCallbacksIS1I_NS1N_17LinearCombinationISI_fSI_fLNS_15FloatRoundStyleE2EEESH_S1M_JEEENS4_5SM1004TMEM4LOAD26SM100_TMEM_LOAD_16dp256b4xES10_NS11_INS12_ILi2ELi4ELi3EEES15_NSS_INS5_IJS16_S1K_EEENS5_IJS1K_SC_EEEEEEENS4_17SM75_U32x4_LDSM_NENS4_14SM90_TMA_STOREES21_NS4_17SM90_U32x4_STSM_NENS4_39AutoVectorizingCopyWithAssumedAlignmentILi128EEEEEEvvEEEEvNT_6ParamsE) ;  /* 0xffffff7802bc7950 */ /* 0x000fea0003c3ffff */
        .weak           $__internal_1_$__cuda_sm10x_tcgen05_guardrail_trap_phase_invalid_during_alloc
        .type           $__internal_1_$__cuda_sm10x_tcgen05_guardrail_trap_phase_invalid_during_alloc,@function
        .size           $__internal_1_$__cuda_sm10x_tcgen05_guardrail_trap_phase_invalid_during_alloc,($__internal_2_$__cuda_sm10x_tcgen05_guardrail_trap_unallocated_columns_being_dealloced - $__internal_1_$__cuda_sm10x_tcgen05_guardrail_trap_phase_invalid_during_alloc)
$__internal_1_$__cuda_sm10x_tcgen05_guardrail_trap_phase_invalid_during_alloc:
[----:B------:R-:W-:Y:S05]  /*8510*/  BPT.TRAP 0x1 ;  /* 0x000000040000795c */ /* 0x000fea0000300000 */
[----:B------:R-:W-:-:S04]  /*8520*/  MOV R5, 0x0 ;  /* 0x0000000000057802 */ /* 0x000fc80000000f00 */
[----:B------:R-:W-:Y:S05]  /*8530*/  RET.REL.NODEC R4 `(_ZN7cutlass13device_kernelINS_4gemm6kernel13GemmUniversalIN4cute5tupleIJiiiiEEENS1_10collective13CollectiveMmaINS1_35MainloopSm100TmaUmmaWarpSpecializedILi6ELi2ELi4ENS5_IJNS4_1CILi2EEENSA_ILi1EEESC_EEEEENS5_IJNSA_ILi64EEESF_NSA_ILi128EEEEEENS_10bfloat16_tENS5_IJlSC_lEEESI_SJ_NS4_8TiledMMAINS4_8MMA_AtomIJNS4_20SM100_MMA_F16BF16_SSISI_SI_fLi64ELi64ELNS4_4UMMA5MajorE0ELSO_0ELNSN_7ScaleInE0ELSP_0EEEEEENS4_6LayoutINS5_IJSC_SC_SC_EEENS5_IJNSA_ILi0EEESU_SU_EEEEENS5_IJNS4_10UnderscoreESX_SX_EEEEENS4_13SM90_TMA_LOADENS4_14ComposedLayoutINS4_7SwizzleILi3ELi4ELi3EEENS4_18smem_ptr_flag_bitsILi16EEENSS_INS5_IJNSA_ILi8EEESF_EEENS5_IJSF_SC_EEEEEEEvNS4_8identityENS4_23SM90_TMA_LOAD_MULTICASTES1A_vS1B_EENS_8epilogue10collective18CollectiveEpilogueINS1E_23Sm100TmaWarpSpecializedILi3ELi2ELi16ELb1ELb0EEEJSH_NS5_IJNSS_ISF_SC_EENSS_INSA_ILi32EEESC_EEEEESI_SJ_SI_SJ_NS1E_6fusion15FusionCallbacksIS1I_NS1N_17LinearCombinationISI_fSI_fLNS_15FloatRoundStyleE2EEESH_S1M_JEEENS4_5SM1004TMEM4LOAD26SM100_TMEM_LOAD_16dp256b4xES10_NS11_INS12_ILi2ELi4ELi3EEES15_NSS_INS5_IJS16_S1K_EEENS5_IJS1K_SC_EEEEEEENS4_17SM75_U32x4_LDSM_NENS4_14SM90_TMA_STOREES21_NS4_17SM90_U32x4_STSM_NENS4_39AutoVectorizingCopyWithAssumedAlignmentILi128EEEEEEvvEEEEvNT_6ParamsE) ;  /* 0xffffff7804b07950 */ /* 0x000fea0003c3ffff */
        .weak           $__internal_2_$__cuda_sm10x_tcgen05_guardrail_trap_unallocated_columns_being_dealloced
        .type           $__internal_2_$__cuda_sm10x_tcgen05_guardrail_trap_unallocated_columns_being_dealloced,@function
        .size           $__internal_2_$__cuda_sm10x_tcgen05_guardrail_trap_unallocated_columns_being_dealloced,(.L_x_167 - $__internal_2_$__cuda_sm10x_tcgen05_guardrail_trap_unallocated_columns_being_dealloced)
$__internal_2_$__cuda_sm10x_tcgen05_guardrail_trap_unallocated_columns_being_dealloced:
[----:B------:R-:W-:Y:S05]  /*8540*/  BPT.TRAP 0x1 ;  /* 0x000000040000795c */ /* 0x000fea0000300000 */
[----:B------:R-:W-:-:S04]  /*8550*/  HFMA2 R3, -RZ, RZ, 0, 0 ;  /* 0x00000000ff037431 */ /* 0x000fc800000001ff */
[----:B------:R-:W-:Y:S05]  /*8560*/  RET.REL.NODEC R2 `(_ZN7cutlass13device_kernelINS_4gemm6kernel13GemmUniversalIN4cute5tupleIJiiiiEEENS1_10collective13CollectiveMmaINS1_35MainloopSm100TmaUmmaWarpSpecializedILi6ELi2ELi4ENS5_IJNS4_1CILi2EEENSA_ILi1EEESC_EEEEENS5_IJNSA_ILi64EEESF_NSA_ILi128EEEEEENS_10bfloat16_tENS5_IJlSC_lEEESI_SJ_NS4_8TiledMMAINS4_8MMA_AtomIJNS4_20SM100_MMA_F16BF16_SSISI_SI_fLi64ELi64ELNS4_4UMMA5MajorE0ELSO_0ELNSN_7ScaleInE0ELSP_0EEEEEENS4_6LayoutINS5_IJSC_SC_SC_EEENS5_IJNSA_ILi0EEESU_SU_EEEEENS5_IJNS4_10UnderscoreESX_SX_EEEEENS4_13SM90_TMA_LOADENS4_14ComposedLayoutINS4_7SwizzleILi3ELi4ELi3EEENS4_18smem_ptr_flag_bitsILi16EEENSS_INS5_IJNSA_ILi8EEESF_EEENS5_IJSF_SC_EEEEEEEvNS4_8identityENS4_23SM90_TMA_LOAD_MULTICASTES1A_vS1B_EENS_8epilogue10collective18CollectiveEpilogueINS1E_23Sm100TmaWarpSpecializedILi3ELi2ELi16ELb1ELb0EEEJSH_NS5_IJNSS_ISF_SC_EENSS_INSA_ILi32EEESC_EEEEESI_SJ_SI_SJ_NS1E_6fusion15FusionCallbacksIS1I_NS1N_17LinearCombinationISI_fSI_fLNS_15FloatRoundStyleE2EEESH_S1M_JEEENS4_5SM1004TMEM4LOAD26SM100_TMEM_LOAD_16dp256b4xES10_NS11_INS12_ILi2ELi4ELi3EEES15_NSS_INS5_IJS16_S1K_EEENS5_IJS1K_SC_EEEEEEENS4_17SM75_U32x4_LDSM_NENS4_14SM90_TMA_STOREES21_NS4_17SM90_U32x4_STSM_NENS4_39AutoVectorizingCopyWithAssumedAlignmentILi128EEEEEEvvEEEEvNT_6ParamsE) ;  /* 0xffffff7802a47950 */ /* 0x000fea0003c3ffff */
.L_x_166:
[----:B------:R-:W-:-:S00]  /*8570*/  BRA `(.L_x_166) ;  /* 0xfffffffc00fc7947 */ /* 0x000fc0000383ffff */
[----:B------:R-:W-:-:S00]  /*8580*/  NOP ;  /* 0x0000000000007918 */ /* 0x000fc00000000000 */
[----:B------:R-:W-:-:S00]  /*8590*/  NOP ;  /* 0x0000000000007918 */ /* 0x000fc00000000000 */
[----:B------:R-:W-:-:S00]  /*85a0*/  NOP ;  /* 0x0000000000007918 */ /* 0x000fc00000000000 */
[----:B------:R-:W-:-:S00]  /*85b0*/  NOP ;  /* 0x0000000000007918 */ /* 0x000fc00000000000 */
[----:B------:R-:W-:-:S00]  /*85c0*/  NOP ;  /* 0x0000000000007918 */ /* 0x000fc00000000000 */
[----:B------:R-:W-:-:S00]  /*85d0*/  NOP ;  /* 0x0000000000007918 */ /* 0x000fc00000000000 */
[----:B------:R-:W-:-:S00]  /*85e0*/  NOP ;  /* 0x0000000000007918 */ /* 0x000fc00000000000 */
[----:B------:R-:W-:-:S00]  /*85f0*/  NOP ;  /* 0x0000000000007918 */ /* 0x000fc00000000000 */
.L_x_167:


//--------------------- .nv.global.init           --------------------------
	.section	.nv.global.init,"aw",@progbits
.nv.global.init:
	.type		$str$27,@object
	.size		$str$27,($str$28 - $str$27)
$str$27:
        /*0000*/ 	.byte	0x28, 0x61, 0x64, 0x64, 0x72, 0x65, 0x73, 0x73, 0x20, 0x26, 0x20, 0x6d, 0x61, 0x73, 0x6b, 0x29
        /*0010*/ 	.byte	0x20, 0x3d, 0x3d, 0x20, 0x30, 0x00
	.type		$str$28,@object
	.size		$str$28,($str$26 - $str$28)
$str$28:
        /*0016*/ 	.byte	0x2f, 0x74, 0x6d, 0x70, 0x2f, 0x63, 0x75, 0x74, 0x6c, 0x61, 0x73, 0x73, 0x5f, 0x73, 0x77, 0x65
        /*0026*/ 	.byte	0x65, 0x70, 0x5f, 0x73, 0x72, 0x63, 0x2f, 0x69, 0x6e, 0x63, 0x6c, 0x75, 0x64, 0x65, 0x2f, 0x63
        /*0036*/ 	.byte	0x75, 0x74, 0x65, 0x2f, 0x70, 0x6f, 0x69, 0x6e, 0x74, 0x65, 0x72, 0x5f, 0x66, 0x6c, 0x61, 0x67
        /*0046*/ 	.byte	0x67, 0x65, 0x64, 0x2e, 0x68, 0x70, 0x70, 0x00
	.type		$str$26,@object
	.size		$str$26,($str$25 - $str$26)
$str$26:
        /*004e*/ 	.byte	0x2f, 0x74, 0x6d, 0x70, 0x2f, 0x63, 0x75, 0x74, 0x6c, 0x61, 0x73, 0x73, 0x5f, 0x73, 0x77, 0x65
        /*005e*/ 	.byte	0x65, 0x70, 0x5f, 0x73, 0x72, 0x63, 0x2f, 0x69, 0x6e, 0x63, 0x6c, 0x75, 0x64, 0x65, 0x2f, 0x63
        /*006e*/ 	.byte	0x75, 0x74, 0x65, 0x2f, 0x61, 0x74, 0x6f, 0x6d, 0x2f, 0x63, 0x6f, 0x70, 0x79, 0x5f, 0x74, 0x72
        /*007e*/ 	.byte	0x61, 0x69, 0x74, 0x73, 0x5f, 0x73, 0x6d, 0x31, 0x30, 0x30, 0x2e, 0x68, 0x70, 0x70, 0x00
	.type		$str$25,@object
	.size		$str$25,(__unnamed_1 - $str$25)
$str$25:
        /*008d*/ 	.byte	0x28, 0x28, 0x75, 0x69, 0x6e, 0x74, 0x33, 0x32, 0x5f, 0x74, 0x28, 0x74, 0x68, 0x72, 0x65, 0x61
        /*009d*/ 	.byte	0x64, 0x49, 0x64, 0x78, 0x2e, 0x78, 0x29, 0x20, 0x2f, 0x20, 0x33, 0x32, 0x29, 0x20, 0x25, 0x20
        /*00ad*/ 	.byte	0x34, 0x29, 0x20, 0x3d, 0x3d, 0x20, 0x28, 0x28, 0x28, 0x74, 0x6d, 0x65, 0x6d, 0x5f, 0x61, 0x64
        /*00bd*/ 	.byte	0x64, 0x72, 0x20, 0x3e, 0x3e, 0x20, 0x31, 0x36, 0x29, 0x20, 0x2f, 0x20, 0x33, 0x32, 0x29, 0x20
        /*00cd*/ 	.byte	0x25, 0x20, 0x34, 0x29, 0x00
	.type		__unnamed_1,@object
	.size		__unnamed_1,(__unnamed_2 - __unnamed_1)
__unnamed_1:
        /*00d2*/ 	.byte	0x61, 0x75, 0x74, 0x6f, 0x20, 0x63, 0x75, 0x74, 0x65, 0x3a, 0x3a, 0x61, 0x73, 0x5f, 0x70, 0x6f
        /* <DEDUP_REMOVED lines=24> */
        /*0262*/ 	.byte	0x30, 0x34, 0x38, 0x3e, 0x3e, 0x3e, 0x3e, 0x5d, 0x00
	.type		__unnamed_2,@object
	.size		__unnamed_2,(.L_2 - __unnamed_2)
__unnamed_2:
        /* <DEDUP_REMOVED lines=45> */
        /*053b*/ 	.byte	0x3e, 0x3e, 0x3e, 0x5d, 0x00
.L_2:


//--------------------- .nv.shared._ZN7cutlass13device_kernelINS_4gemm6kernel13GemmUniversalIN4cute5tupleIJiiiiEEENS1_10collective13CollectiveMmaINS1_35MainloopSm100TmaUmmaWarpSpecializedILi6ELi2ELi4ENS5_IJNS4_1CILi2EEENSA_ILi1EEESC_EEEEENS5_IJNSA_ILi64EEESF_NSA_ILi128EEEEEENS_10bfloat16_tENS5_IJlSC_lEEESI_SJ_NS4_8TiledMMAINS4_8MMA_AtomIJNS4_20SM100_MMA_F16BF16_SSISI_SI_fLi64ELi64ELNS4_4UMMA5MajorE0ELSO_0ELNSN_7ScaleInE0ELSP_0EEEEEENS4_6LayoutINS5_IJSC_SC_SC_EEENS5_IJNSA_ILi0EEESU_SU_EEEEENS5_IJNS4_10UnderscoreESX_SX_EEEEENS4_13SM90_TMA_LOADENS4_14ComposedLayoutINS4_7SwizzleILi3ELi4ELi3EEENS4_18smem_ptr_flag_bitsILi16EEENSS_INS5_IJNSA_ILi8EEESF_EEENS5_IJSF_SC_EEEEEEEvNS4_8identityENS4_23SM90_TMA_LOAD_MULTICASTES1A_vS1B_EENS_8epilogue10collective18CollectiveEpilogueINS1E_23Sm100TmaWarpSpecializedILi3ELi2ELi16ELb1ELb0EEEJSH_NS5_IJNSS_ISF_SC_EENSS_INSA_ILi32EEESC_EEEEESI_SJ_SI_SJ_NS1E_6fusion15FusionCallbacksIS1I_NS1N_17LinearCombinationISI_fSI_fLNS_15FloatRoundStyleE2EEESH_S1M_JEEENS4_5SM1004TMEM4LOAD26SM100_TMEM_LOAD_16dp256b4xES10_NS11_INS12_ILi2ELi4ELi3EEES15_NSS_INS5_IJS16_S1K_EEENS5_IJS1K_SC_EEEEEEENS4_17SM75_U32x4_LDSM_NENS4_14SM90_TMA_STOREES21_NS4_17SM90_U32x4_STSM_NENS4_39AutoVectorizingCopyWithAssumedAlignmentILi128EEEEEEvvEEEEvNT_6ParamsE --------------------------
	.section	.nv.shared._ZN7cutlass13device_kernelINS_4gemm6kernel13GemmUniversalIN4cute5tupleIJiiiiEEENS1_10collective13CollectiveMmaINS1_35MainloopSm100TmaUmmaWarpSpecializedILi6ELi2ELi4ENS5_IJNS4_1CILi2EEENSA_ILi1EEESC_EEEEENS5_IJNSA_ILi64EEESF_NSA_ILi128EEEEEENS_10bfloat16_tENS5_IJlSC_lEEESI_SJ_NS4_8TiledMMAINS4_8MMA_AtomIJNS4_20SM100_MMA_F16BF16_SSISI_SI_fLi64ELi64ELNS4_4UMMA5MajorE0ELSO_0ELNSN_7ScaleInE0ELSP_0EEEEEENS4_6LayoutINS5_IJSC_SC_SC_EEENS5_IJNSA_ILi0EEESU_SU_EEEEENS5_IJNS4_10UnderscoreESX_SX_EEEEENS4_13SM90_TMA_LOADENS4_14ComposedLayoutINS4_7SwizzleILi3ELi4ELi3EEENS4_18smem_ptr_flag_bitsILi16EEENSS_INS5_IJNSA_ILi8EEESF_EEENS5_IJSF_SC_EEEEEEEvNS4_8identityENS4_23SM90_TMA_LOAD_MULTICASTES1A_vS1B_EENS_8epilogue10collective18CollectiveEpilogueINS1E_23Sm100TmaWarpSpecializedILi3ELi2ELi16ELb1ELb0EEEJSH_NS5_IJNSS_ISF_SC_EENSS_INSA_ILi32EEESC_EEEEESI_SJ_SI_SJ_NS1E_6fusion15FusionCallbacksIS1I_NS1N_17LinearCombinationISI_fSI_fLNS_15FloatRoundStyleE2EEESH_S1M_JEEENS4_5SM1004TMEM4LOAD26SM100_TMEM_LOAD_16dp256b4xES10_NS11_INS12_ILi2ELi4ELi3EEES15_NSS_INS5_IJS16_S1K_EEENS5_IJS1K_SC_EEEEEEENS4_17SM75_U32x4_LDSM_NENS4_14SM90_TMA_STOREES21_NS4_17SM90_U32x4_STSM_NENS4_39AutoVectorizingCopyWithAssumedAlignmentILi128EEEEEEvvEEEEvNT_6ParamsE,"aw",@nobits
	.sectionflags	@""
	.align	16
	.zero		1024


//--------------------- .nv.shared.reserved.0     --------------------------
	.section	.nv.shared.reserved.0,"aw",@nobits
	.weak		__nv_reservedSMEM_offset_0_alias
	.size		__nv_reservedSMEM_offset_0_alias, 0, 64
	.other		__nv_reservedSMEM_offset_0_alias,@"STO_CUDA_RESERVED_SHARED STV_DEFAULT"
__nv_reservedSMEM_offset_0_alias:
	.zero		0
.nv.shared.reserved.0:
	.zero		64
	.weak		__nv_reservedSMEM_tcgen05_partition
	.type		__nv_reservedSMEM_tcgen05_partition,@object
	.size		__nv_reservedSMEM_tcgen05_partition,(.L_0 - __nv_reservedSMEM_tcgen05_partition)
__nv_reservedSMEM_tcgen05_partition:
	.zero		32
.L_0:


//--------------------- .nv.global                --------------------------
	.section	.nv.global,"aw",@nobits
.nv.global:
	.type		_ZN39_INTERNAL_91233fec_4_k_cu_22bd57d3_70234cute1_E,@object
	.size		_ZN39_INTERNAL_91233fec_4_k_cu_22bd57d3_70234cute1_E,(_ZN39_INTERNAL_91233fec_4_k_cu_22bd57d3_70234cuda3std3__45__cpo6cbeginE - _ZN39_INTERNAL_91233fec_4_k_cu_22bd57d3_70234cute1_E)
_ZN39_INTERNAL_91233fec_4_k_cu_22bd57d3_70234cute1_E:
	.zero		1
	.type		_ZN39_INTERNAL_91233fec_4_k_cu_22bd57d3_70234cuda3std3__45__cpo6cbeginE,@object
	.size		_ZN39_INTERNAL_91233fec_4_k_cu_22bd57d3_70234cuda3std3__45__cpo6cbeginE,(_ZN39_INTERNAL_91233fec_4_k_cu_22bd57d3_70234cuda3std3__48in_placeE - _ZN39_INTERNAL_91233fec_4_k_cu_22bd57d3_70234cuda3std3__45__cpo6cbeginE)
_ZN39_INTERNAL_91233fec_4_k_cu_22bd57d3_70234cuda3std3__45__cpo6cbeginE:
	.zero		1
	.type		_ZN39_INTERNAL_91233fec_4_k_cu_22bd57d3_70234cuda3std3__48in_placeE,@object
	.size		_ZN39_INTERNAL_91233fec_4_k_cu_22bd57d3_70234cuda3std3__48in_placeE,(_ZN39_INTERNAL_91233fec_4_k_cu_22bd57d3_70234cuda3std6ranges3__45__cpo9iter_moveE - _ZN39_INTERNAL_91233fec_4_k_cu_22bd57d3_70234cuda3std3__48in_placeE)
_ZN39_INTERNAL_91233fec_4_k_cu_22bd57d3_70234cuda3std3__48in_placeE:
	.zero		1
	.type		_ZN39_INTERNAL_91233fec_4_k_cu_22bd57d3_70234cuda3std6ranges3__45__cpo9iter_moveE,@object
	.size		_ZN39_INTERNAL_91233fec_4_k_cu_22bd57d3_70234cuda3std6ranges3__45__cpo9iter_moveE,(_ZN39_INTERNAL_91233fec_4_k_cu_22bd57d3_70234cuda3std3__45__cpo5beginE - _ZN39_INTERNAL_91233fec_4_k_cu_22bd57d3_70234cuda3std6ranges3__45__cpo9iter_moveE)
_ZN39_INTERNAL_91233fec_4_k_cu_22bd57d3_70234cuda3std6ranges3__45__cpo9iter_moveE:
	.zero		1
	.type		_ZN39_INTERNAL_91233fec_4_k_cu_22bd57d3_70234cuda3std3__45__cpo5beginE,@object
	.size		_ZN39_INTERNAL_91233fec_4_k_cu_22bd57d3_70234cuda3std3__45__cpo5beginE,(_ZN39_INTERNAL_91233fec_4_k_cu_22bd57d3_70234cuda3std3__441_GLOBAL__N__91233fec_4_k_cu_22bd57d3_70236ignoreE - _ZN39_INTERNAL_91233fec_4_k_cu_22bd57d3_70234cuda3std3__45__cpo5beginE)
_ZN39_INTERNAL_91233fec_4_k_cu_22bd57d3_70234cuda3std3__45__cpo5beginE:
	.zero		1
	.type		_ZN39_INTERNAL_91233fec_4_k_cu_22bd57d3_70234cuda3std3__441_GLOBAL__N__91233fec_4_k_cu_22bd57d3_70236ignoreE,@object
	.size		_ZN39_INTERNAL_91233fec_4_k_cu_22bd57d3_70234cuda3std3__441_GLOBAL__N__91233fec_4_k_cu_22bd57d3_70236ignoreE,(_ZN39_INTERNAL_91233fec_4_k_cu_22bd57d3_70234cute7productE - _ZN39_INTERNAL_91233fec_4_k_cu_22bd57d3_70234cuda3std3__441_GLOBAL__N__91233fec_4_k_cu_22bd57d3_70236ignoreE)
_ZN39_INTERNAL_91233fec_4_k_cu_22bd57d3_70234cuda3std3__441_GLOBAL__N__91233fec_4_k_cu_22bd57d3_70236ignoreE:
	.zero		1
	.type		_ZN39_INTERNAL_91233fec_4_k_cu_22bd57d3_70234cute7productE,@object
	.size		_ZN39_INTERNAL_91233fec_4_k_cu_22bd57d3_70234cute7productE,(_ZN39_INTERNAL_91233fec_4_k_cu_22bd57d3_70234cuda3std3__45__cpo3endE - _ZN39_INTERNAL_91233fec_4_k_cu_22bd57d3_70234cute7productE)
_ZN39_INTERNAL_91233fec_4_k_cu_22bd57d3_70234cute7productE:
	.zero		1
	.type		_ZN39_INTERNAL_91233fec_4_k_cu_22bd57d3_70234cuda3std3__45__cpo3endE,@object
	.size		_ZN39_INTERNAL_91233fec_4_k_cu_22bd57d3_70234cuda3std3__45__cpo3endE,(_ZN39_INTERNAL_91233fec_4_k_cu_22bd57d3_70234cuda3std3__419piecewise_constructE - _ZN39_INTERNAL_91233fec_4_k_cu_22bd57d3_70234cuda3std3__45__cpo3endE)
_ZN39_INTERNAL_91233fec_4_k_cu_22bd57d3_70234cuda3std3__45__cpo3endE:
	.zero		1
	.type		_ZN39_INTERNAL_91233fec_4_k_cu_22bd57d3_70234cuda3std3__419piecewise_constructE,@object
	.size		_ZN39_INTERNAL_91233fec_4_k_cu_22bd57d3_70234cuda3std3__419piecewise_constructE,(_ZN39_INTERNAL_91233fec_4_k_cu_22bd57d3_70234cuda3std3__45__cpo4cendE - _ZN39_INTERNAL_91233fec_4_k_cu_22bd57d3_70234cuda3std3__419piecewise_constructE)
_ZN39_INTERNAL_91233fec_4_k_cu_22bd57d3_70234cuda3std3__419piecewise_constructE:
	.zero		1
	.type		_ZN39_INTERNAL_91233fec_4_k_cu_22bd57d3_70234cuda3std3__45__cpo4cendE,@object
	.size		_ZN39_INTERNAL_91233fec_4_k_cu_22bd57d3_70234cuda3std3__45__cpo4cendE,(_ZN39_INTERNAL_91233fec_4_k_cu_22bd57d3_70234cuda3std6ranges3__45__cpo4swapE - _ZN39_INTERNAL_91233fec_4_k_cu_22bd57d3_70234cuda3std3__45__cpo4cendE)
_ZN39_INTERNAL_91233fec_4_k_cu_22bd57d3_70234cuda3std3__45__cpo4cendE:
	.zero		1
	.type		_ZN39_INTERNAL_91233fec_4_k_cu_22bd57d3_70234cuda3std6ranges3__45__cpo4swapE,@object
	.size		_ZN39_INTERNAL_91233fec_4_k_cu_22bd57d3_70234cuda3std6ranges3__45__cpo4swapE,(.L_10 - _ZN39_INTERNAL_91233fec_4_k_cu_22bd57d3_70234cuda3std6ranges3__45__cpo4swapE)
_ZN39_INTERNAL_91233fec_4_k_cu_22bd57d3_70234cuda3std6ranges3__45__cpo4swapE:
	.zero		1
.L_10:


//--------------------- .nv.constant0._ZN7cutlass13device_kernelINS_4gemm6kernel13GemmUniversalIN4cute5tupleIJiiiiEEENS1_10collective13CollectiveMmaINS1_35MainloopSm100TmaUmmaWarpSpecializedILi6ELi2ELi4ENS5_IJNS4_1CILi2EEENSA_ILi1EEESC_EEEEENS5_IJNSA_ILi64EEESF_NSA_ILi128EEEEEENS_10bfloat16_tENS5_IJlSC_lEEESI_SJ_NS4_8TiledMMAINS4_8MMA_AtomIJNS4_20SM100_MMA_F16BF16_SSISI_SI_fLi64ELi64ELNS4_4UMMA5MajorE0ELSO_0ELNSN_7ScaleInE0ELSP_0EEEEEENS4_6LayoutINS5_IJSC_SC_SC_EEENS5_IJNSA_ILi0EEESU_SU_EEEEENS5_IJNS4_10UnderscoreESX_SX_EEEEENS4_13SM90_TMA_LOADENS4_14ComposedLayoutINS4_7SwizzleILi3ELi4ELi3EEENS4_18smem_ptr_flag_bitsILi16EEENSS_INS5_IJNSA_ILi8EEESF_EEENS5_IJSF_SC_EEEEEEEvNS4_8identityENS4_23SM90_TMA_LOAD_MULTICASTES1A_vS1B_EENS_8epilogue10collective18CollectiveEpilogueINS1E_23Sm100TmaWarpSpecializedILi3ELi2ELi16ELb1ELb0EEEJSH_NS5_IJNSS_ISF_SC_EENSS_INSA_ILi32EEESC_EEEEESI_SJ_SI_SJ_NS1E_6fusion15FusionCallbacksIS1I_NS1N_17LinearCombinationISI_fSI_fLNS_15FloatRoundStyleE2EEESH_S1M_JEEENS4_5SM1004TMEM4LOAD26SM100_TMEM_LOAD_16dp256b4xES10_NS11_INS12_ILi2ELi4ELi3EEES15_NSS_INS5_IJS16_S1K_EEENS5_IJS1K_SC_EEEEEEENS4_17SM75_U32x4_LDSM_NENS4_14SM90_TMA_STOREES21_NS4_17SM90_U32x4_STSM_NENS4_39AutoVectorizingCopyWithAssumedAlignmentILi128EEEEEEvvEEEEvNT_6ParamsE --------------------------
	.section	.nv.constant0._ZN7cutlass13device_kernelINS_4gemm6kernel13GemmUniversalIN4cute5tupleIJiiiiEEENS1_10collective13CollectiveMmaINS1_35MainloopSm100TmaUmmaWarpSpecializedILi6ELi2ELi4ENS5_IJNS4_1CILi2EEENSA_ILi1EEESC_EEEEENS5_IJNSA_ILi64EEESF_NSA_ILi128EEEEEENS_10bfloat16_tENS5_IJlSC_lEEESI_SJ_NS4_8TiledMMAINS4_8MMA_AtomIJNS4_20SM100_MMA_F16BF16_SSISI_SI_fLi64ELi64ELNS4_4UMMA5MajorE0ELSO_0ELNSN_7ScaleInE0ELSP_0EEEEEENS4_6LayoutINS5_IJSC_SC_SC_EEENS5_IJNSA_ILi0EEESU_SU_EEEEENS5_IJNS4_10UnderscoreESX_SX_EEEEENS4_13SM90_TMA_LOADENS4_14ComposedLayoutINS4_7SwizzleILi3ELi4ELi3EEENS4_18smem_ptr_flag_bitsILi16EEENSS_INS5_IJNSA_ILi8EEESF_EEENS5_IJSF_SC_EEEEEEEvNS4_8identityENS4_23SM90_TMA_LOAD_MULTICASTES1A_vS1B_EENS_8epilogue10collective18CollectiveEpilogueINS1E_23Sm100TmaWarpSpecializedILi3ELi2ELi16ELb1ELb0EEEJSH_NS5_IJNSS_ISF_SC_EENSS_INSA_ILi32EEESC_EEEEESI_SJ_SI_SJ_NS1E_6fusion15FusionCallbacksIS1I_NS1N_17LinearCombinationISI_fSI_fLNS_15FloatRoundStyleE2EEESH_S1M_JEEENS4_5SM1004TMEM4LOAD26SM100_TMEM_LOAD_16dp256b4xES10_NS11_INS12_ILi2ELi4ELi3EEES15_NSS_INS5_IJS16_S1K_EEENS5_IJS1K_SC_EEEEEEENS4_17SM75_U32x4_LDSM_NENS4_14SM90_TMA_STOREES21_NS4_17SM90_U32x4_STSM_NENS4_39AutoVectorizingCopyWithAssumedAlignmentILi128EEEEEEvvEEEEvNT_6ParamsE,"a",@progbits
	.sectionflags	@""
	.align	4
.nv.constant0._ZN7cutlass13device_kernelINS_4gemm6kernel13GemmUniversalIN4cute5tupleIJiiiiEEENS1_10collective13CollectiveMmaINS1_35MainloopSm100TmaUmmaWarpSpecializedILi6ELi2ELi4ENS5_IJNS4_1CILi2EEENSA_ILi1EEESC_EEEEENS5_IJNSA_ILi64EEESF_NSA_ILi128EEEEEENS_10bfloat16_tENS5_IJlSC_lEEESI_SJ_NS4_8TiledMMAINS4_8MMA_AtomIJNS4_20SM100_MMA_F16BF16_SSISI_SI_fLi64ELi64ELNS4_4UMMA5MajorE0ELSO_0ELNSN_7ScaleInE0ELSP_0EEEEEENS4_6LayoutINS5_IJSC_SC_SC_EEENS5_IJNSA_ILi0EEESU_SU_EEEEENS5_IJNS4_10UnderscoreESX_SX_EEEEENS4_13SM90_TMA_LOADENS4_14ComposedLayoutINS4_7SwizzleILi3ELi4ELi3EEENS4_18smem_ptr_flag_bitsILi16EEENSS_INS5_IJNSA_ILi8EEESF_EEENS5_IJSF_SC_EEEEEEEvNS4_8identityENS4_23SM90_TMA_LOAD_MULTICASTES1A_vS1B_EENS_8epilogue10collective18CollectiveEpilogueINS1E_23Sm100TmaWarpSpecializedILi3ELi2ELi16ELb1ELb0EEEJSH_NS5_IJNSS_ISF_SC_EENSS_INSA_ILi32EEESC_EEEEESI_SJ_SI_SJ_NS1E_6fusion15FusionCallbacksIS1I_NS1N_17LinearCombinationISI_fSI_fLNS_15FloatRoundStyleE2EEESH_S1M_JEEENS4_5SM1004TMEM4LOAD26SM100_TMEM_LOAD_16dp256b4xES10_NS11_INS12_ILi2ELi4ELi3EEES15_NSS_INS5_IJS16_S1K_EEENS5_IJS1K_SC_EEEEEEENS4_17SM75_U32x4_LDSM_NENS4_14SM90_TMA_STOREES21_NS4_17SM90_U32x4_STSM_NENS4_39AutoVectorizingCopyWithAssumedAlignmentILi128EEEEEEvvEEEEvNT_6ParamsE:
	.zero		2944


//--------------------- SYMBOLS --------------------------

	.type		.nv.reservedSmem.offset0,@object
	.size		.nv.reservedSmem.offset0,0x4
	.type		.nv.reservedSmem.cap,@object
	.size		.nv.reservedSmem.cap,0x4
	.type		__assertfail,@function
